	.target	sm_90a

	.elftype	@"ET_EXEC"


//--------------------- .note.nv.tkinfo           --------------------------
	.section	.note.nv.tkinfo,"",@"SHT_NOTE"
	.sectionflags	@"SHF_NOTE_NV_TKINFO"
	.tkinfo
        /*0018*/ 	.word	0x00000002
        /*0030*/ 	.string	""
        /*0030*/ 	.string	"ptxas"
        /*0030*/ 	.string	"Cuda compilation tools, release 13.0, V13.0.88"
        /*0030*/ 	.string	"Build cuda_13.0.r13.0/compiler.36424714_0"
        /*0030*/ 	.string	"-v  -suppress-debug-info  -lineinfo  -arch sm_90a "



//--------------------- .note.nv.cuinfo           --------------------------
	.section	.note.nv.cuinfo,"",@"SHT_NOTE"
	.sectionflags	@"SHF_NOTE_NV_CUINFO"
        /*0018*/ 	.short	0x0002
        /*001a*/ 	.short	0x005a
        /*001c*/ 	.short	0x0082
	.zero		2


//--------------------- .nv.info                  --------------------------
	.section	.nv.info,"",@"SHT_CUDA_INFO"
	.align	4


	//----- nvinfo : EIATTR_REGCOUNT
	.align		4
        /*0000*/ 	.byte	0x04, 0x2f
        /*0002*/ 	.short	(.L_1 - .L_0)
	.align		4
.L_0:
        /*0004*/ 	.word	index@(matmul_kernel)
        /*0008*/ 	.word	0x000000ff


	//----- nvinfo : EIATTR_FRAME_SIZE
	.align		4
.L_1:
        /*000c*/ 	.byte	0x04, 0x11
        /*000e*/ 	.short	(.L_3 - .L_2)
	.align		4
.L_2:
        /*0010*/ 	.word	index@(matmul_kernel)
        /*0014*/ 	.word	0x00000158


	//----- nvinfo : EIATTR_MIN_STACK_SIZE
	.align		4
.L_3:
        /*0018*/ 	.byte	0x04, 0x12
        /*001a*/ 	.short	(.L_5 - .L_4)
	.align		4
.L_4:
        /*001c*/ 	.word	index@(matmul_kernel)
        /*0020*/ 	.word	0x00000158
.L_5:


//--------------------- .nv.compat                --------------------------
	.section	.nv.compat,"",@"SHT_CUDA_COMPAT_INFO"
	.align	4
        /*0000*/ 	.byte	0x02, 0x09, 0x01, 0x00, 0x02, 0x02, 0x04, 0x00, 0x02, 0x05, 0x05, 0x00, 0x03, 0x07, 0x01, 0x01
        /*0010*/ 	.byte	0x02, 0x03, 0x00, 0x00, 0x02, 0x06, 0x01, 0x00, 0x04, 0x0b, 0x08, 0x00, 0x00, 0x00, 0x00, 0x00
        /*0020*/ 	.byte	0x00, 0x00, 0x00, 0x00


//--------------------- .nv.info.matmul_kernel    --------------------------
	.section	.nv.info.matmul_kernel,"",@"SHT_CUDA_INFO"
	.sectionflags	@""
	.align	4


	//----- nvinfo : EIATTR_CUDA_API_VERSION
	.align		4
        /*0000*/ 	.byte	0x04, 0x37
        /*0002*/ 	.short	(.L_7 - .L_6)
.L_6:
        /*0004*/ 	.word	0x00000082


	//----- nvinfo : EIATTR_KPARAM_INFO
	.align		4
.L_7:
        /*0008*/ 	.byte	0x04, 0x17
        /*000a*/ 	.short	(.L_9 - .L_8)
.L_8:
        /*000c*/ 	.word	0x00000000
        /*0010*/ 	.short	0x000d
        /*0012*/ 	.short	0x0048
        /*0014*/ 	.byte	0x00, 0xf4, 0x21, 0x00


	//----- nvinfo : EIATTR_KPARAM_INFO
	.align		4
.L_9:
        /*0018*/ 	.byte	0x04, 0x17
        /*001a*/ 	.short	(.L_11 - .L_10)
.L_10:
        /*001c*/ 	.word	0x00000000
        /*0020*/ 	.short	0x000c
        /*0022*/ 	.short	0x0040
        /*0024*/ 	.byte	0x00, 0xf4, 0x21, 0x00


	//----- nvinfo : EIATTR_KPARAM_INFO
	.align		4
.L_11:
        /*0028*/ 	.byte	0x04, 0x17
        /*002a*/ 	.short	(.L_13 - .L_12)
.L_12:
        /*002c*/ 	.word	0x00000000
        /*0030*/ 	.short	0x000b
        /*0032*/ 	.short	0x0038
        /*0034*/ 	.byte	0x00, 0xf0, 0x11, 0x00


	//----- nvinfo : EIATTR_KPARAM_INFO
	.align		4
.L_13:
        /*0038*/ 	.byte	0x04, 0x17
        /*003a*/ 	.short	(.L_15 - .L_14)
.L_14:
        /*003c*/ 	.word	0x00000000
        /*0040*/ 	.short	0x000a
        /*0042*/ 	.short	0x0034
        /*0044*/ 	.byte	0x00, 0xf0, 0x11, 0x00


	//----- nvinfo : EIATTR_KPARAM_INFO
	.align		4
.L_15:
        /*0048*/ 	.byte	0x04, 0x17
        /*004a*/ 	.short	(.L_17 - .L_16)
.L_16:
        /*004c*/ 	.word	0x00000000
        /*0050*/ 	.short	0x0009
        /*0052*/ 	.short	0x0030
        /*0054*/ 	.byte	0x00, 0xf0, 0x11, 0x00


	//----- nvinfo : EIATTR_KPARAM_INFO
	.align		4
.L_17:
        /*0058*/ 	.byte	0x04, 0x17
        /*005a*/ 	.short	(.L_19 - .L_18)
.L_18:
        /*005c*/ 	.word	0x00000000
        /*0060*/ 	.short	0x0008
        /*0062*/ 	.short	0x002c
        /*0064*/ 	.byte	0x00, 0xf0, 0x11, 0x00


	//----- nvinfo : EIATTR_KPARAM_INFO
	.align		4
.L_19:
        /*0068*/ 	.byte	0x04, 0x17
        /*006a*/ 	.short	(.L_21 - .L_20)
.L_20:
        /*006c*/ 	.word	0x00000000
        /*0070*/ 	.short	0x0007
        /*0072*/ 	.short	0x0028
        /*0074*/ 	.byte	0x00, 0xf0, 0x11, 0x00


	//----- nvinfo : EIATTR_KPARAM_INFO
	.align		4
.L_21:
        /*0078*/ 	.byte	0x04, 0x17
        /*007a*/ 	.short	(.L_23 - .L_22)
.L_22:
        /*007c*/ 	.word	0x00000000
        /*0080*/ 	.short	0x0006
        /*0082*/ 	.short	0x0024
        /*0084*/ 	.byte	0x00, 0xf0, 0x11, 0x00


	//----- nvinfo : EIATTR_KPARAM_INFO
	.align		4
.L_23:
        /*0088*/ 	.byte	0x04, 0x17
        /*008a*/ 	.short	(.L_25 - .L_24)
.L_24:
        /*008c*/ 	.word	0x00000000
        /*0090*/ 	.short	0x0005
        /*0092*/ 	.short	0x0020
        /*0094*/ 	.byte	0x00, 0xf0, 0x11, 0x00


	//----- nvinfo : EIATTR_KPARAM_INFO
	.align		4
.L_25:
        /*0098*/ 	.byte	0x04, 0x17
        /*009a*/ 	.short	(.L_27 - .L_26)
.L_26:
        /*009c*/ 	.word	0x00000000
        /*00a0*/ 	.short	0x0004
        /*00a2*/ 	.short	0x001c
        /*00a4*/ 	.byte	0x00, 0xf0, 0x11, 0x00


	//----- nvinfo : EIATTR_KPARAM_INFO
	.align		4
.L_27:
        /*00a8*/ 	.byte	0x04, 0x17
        /*00aa*/ 	.short	(.L_29 - .L_28)
.L_28:
        /*00ac*/ 	.word	0x00000000
        /*00b0*/ 	.short	0x0003
        /*00b2*/ 	.short	0x0018
        /*00b4*/ 	.byte	0x00, 0xf0, 0x11, 0x00


	//----- nvinfo : EIATTR_KPARAM_INFO
	.align		4
.L_29:
        /*00b8*/ 	.byte	0x04, 0x17
        /*00ba*/ 	.short	(.L_31 - .L_30)
.L_30:
        /*00bc*/ 	.word	0x00000000
        /*00c0*/ 	.short	0x0002
        /*00c2*/ 	.short	0x0010
        /*00c4*/ 	.byte	0x00, 0xf4, 0x21, 0x00


	//----- nvinfo : EIATTR_KPARAM_INFO
	.align		4
.L_31:
        /*00c8*/ 	.byte	0x04, 0x17
        /*00ca*/ 	.short	(.L_33 - .L_32)
.L_32:
        /*00cc*/ 	.word	0x00000000
        /*00d0*/ 	.short	0x0001
        /*00d2*/ 	.short	0x0008
        /*00d4*/ 	.byte	0x00, 0xf4, 0x21, 0x00


	//----- nvinfo : EIATTR_KPARAM_INFO
	.align		4
.L_33:
        /*00d8*/ 	.byte	0x04, 0x17
        /*00da*/ 	.short	(.L_35 - .L_34)
.L_34:
        /*00dc*/ 	.word	0x00000000
        /*00e0*/ 	.short	0x0000
        /*00e2*/ 	.short	0x0000
        /*00e4*/ 	.byte	0x00, 0xf4, 0x21, 0x00


	//----- nvinfo : EIATTR_SPARSE_MMA_MASK
	.align		4
.L_35:
        /*00e8*/ 	.byte	0x03, 0x50
        /*00ea*/ 	.short	0x0000


	//----- nvinfo : EIATTR_MAXREG_COUNT
	.align		4
        /*00ec*/ 	.byte	0x03, 0x1b
        /*00ee*/ 	.short	0x00ff


	//----- nvinfo : EIATTR_NUM_BARRIERS
	.align		4
        /*00f0*/ 	.byte	0x02, 0x4c
        /*00f2*/ 	.byte	0x01
	.zero		1


	//----- nvinfo : EIATTR_ANNOTATIONS
	.align		4
        /*00f4*/ 	.byte	0x04, 0x55
        /*00f6*/ 	.short	(.L_37 - .L_36)


	//   ....[0]....
.L_36:
        /*00f8*/ 	.word	0x00000001
        /*00fc*/ 	.byte	0x70, 0x1d, 0x00, 0x00, 0x01, 0x00, 0x00, 0x00, 0xa0, 0x1d, 0x00, 0x00, 0x01, 0x00, 0x00, 0x00
        /* <DEDUP_REMOVED lines=95> */
        /*06fc*/ 	.byte	0xd0, 0xa3, 0x00, 0x00, 0x01, 0x00, 0x00, 0x00, 0xf0, 0xa3, 0x00, 0x00


	//----- nvinfo : EIATTR_MERCURY_ISA_VERSION
	.align		4
.L_37:
        /*0708*/ 	.byte	0x03, 0x5f
        /*070a*/ 	.short	0x0101


	//----- nvinfo : EIATTR_EXIT_INSTR_OFFSETS
	.align		4
        /*070c*/ 	.byte	0x04, 0x1c
        /*070e*/ 	.short	(.L_39 - .L_38)


	//   ....[0]....
.L_38:
        /*0710*/ 	.word	0x0000da30


	//   ....[1]....
        /*0714*/ 	.word	0x0000da50


	//----- nvinfo : EIATTR_REQNTID
	.align		4
.L_39:
        /*0718*/ 	.byte	0x04, 0x10
        /*071a*/ 	.short	(.L_41 - .L_40)
.L_40:
        /*071c*/ 	.word	0x00000080
        /*0720*/ 	.word	0x00000001
        /*0724*/ 	.word	0x00000001


	//----- nvinfo : EIATTR_CBANK_PARAM_SIZE
	.align		4
.L_41:
        /*0728*/ 	.byte	0x03, 0x19
        /*072a*/ 	.short	0x0050


	//----- nvinfo : EIATTR_PARAM_CBANK
	.align		4
        /*072c*/ 	.byte	0x04, 0x0a
        /*072e*/ 	.short	(.L_43 - .L_42)
	.align		4
.L_42:
        /*0730*/ 	.word	index@(.nv.constant0.matmul_kernel)
        /*0734*/ 	.short	0x0210
        /*0736*/ 	.short	0x0050


	//----- nvinfo : EIATTR_SW_WAR
	.align		4
.L_43:
        /*0738*/ 	.byte	0x04, 0x36
        /*073a*/ 	.short	(.L_45 - .L_44)
.L_44:
        /*073c*/ 	.word	0x00000008
.L_45:


//--------------------- .nv.callgraph             --------------------------
	.section	.nv.callgraph,"",@"SHT_CUDA_CALLGRAPH"
	.align	4
	.sectionentsize	8
	.align		4
        /*0000*/ 	.word	0x00000000
	.align		4
        /*0004*/ 	.word	0xffffffff
	.align		4
        /*0008*/ 	.word	0x00000000
	.align		4
        /*000c*/ 	.word	0xfffffffe
	.align		4
        /*0010*/ 	.word	0x00000000
	.align		4
        /*0014*/ 	.word	0xfffffffd
	.align		4
        /*0018*/ 	.word	0x00000000
	.align		4
        /*001c*/ 	.word	0xfffffffc


//--------------------- .text.matmul_kernel       --------------------------
	.section	.text.matmul_kernel,"ax",@progbits
	.align	128
        .global         matmul_kernel
        .type           matmul_kernel,@function
        .size           matmul_kernel,(.L_x_3 - matmul_kernel)
        .other          matmul_kernel,@"STO_CUDA_ENTRY STV_DEFAULT"
matmul_kernel:
.text.matmul_kernel:
[----:B------:R-:W1:Y:S08]  /*0000*/  LDC R1, c[0x0][0x28] ;  /* 0x00000a00ff017b82 */ /* 0x000e700000000800 */
[----:B------:R-:W2:Y:S01]  /*0010*/  LDC.64 R188, c[0x0][0x228] ;  /* 0x00008a00ffbc7b82 */ /* 0x000ea20000000a00 */
[----:B------:R-:W3:Y:S01]  /*0020*/  S2R R5, SR_CTAID.X ;  /* 0x0000000000057919 */ /* 0x000ee20000002500 */
[----:B------:R-:W-:Y:S01]  /*0030*/  ULDC UR5, c[0x0][0x240] ;  /* 0x0000900000057ab9 */ /* 0x000fe20000000800 */
[----:B------:R-:W-:Y:S01]  /*0040*/  UMOV UR8, 0x400 ;  /* 0x0000040000087882 */ /* 0x000fe20000000000 */
[----:B------:R-:W-:Y:S01]  /*0050*/  ULDC.64 UR6, c[0x0][0x210] ;  /* 0x0000840000067ab9 */ /* 0x000fe20000000a00 */
[----:B------:R-:W4:Y:S01]  /*0060*/  S2R R31, SR_TID.X ;  /* 0x00000000001f7919 */ /* 0x000f220000002100 */
[----:B------:R-:W-:Y:S01]  /*0070*/  ULDC.64 UR16, c[0x0][0x208] ;  /* 0x0000820000107ab9 */ /* 0x000fe20000000a00 */
[----:B-1----:R-:W-:Y:S01]  /*0080*/  VIADD R1, R1, 0xfffffea8 ;  /* 0xfffffea801017836 */ /* 0x002fe20000000000 */
[----:B------:R-:W1:Y:S08]  /*0090*/  S2UR UR4, SR_CgaCtaId ;  /* 0x00000000000479c3 */ /* 0x000e700000008800 */
[----:B------:R-:W5:Y:S01]  /*00a0*/  LDC R185, c[0x0][0x230] ;  /* 0x00008c00ffb97b82 */ /* 0x000f620000000800 */
[----:B--2---:R-:W-:Y:S01]  /*00b0*/  VIADD R0, R189, 0x3f ;  /* 0x0000003fbd007836 */ /* 0x004fe20000000000 */
[----:B------:R-:W-:-:S06]  /*00c0*/  IABS R34, R189 ;  /* 0x000000bd00227213 */ /* 0x000fcc0000000000 */
[----:B------:R-:W2:Y:S01]  /*00d0*/  LDC R201, c[0x0][0x230] ;  /* 0x00008c00ffc97b82 */ /* 0x000ea20000000800 */
[----:B------:R-:W-:Y:S02]  /*00e0*/  IABS R33, R188 ;  /* 0x000000bc00217213 */ /* 0x000fe40000000000 */
[----:B------:R-:W-:Y:S01]  /*00f0*/  SHF.R.S32.HI R3, RZ, 0x1f, R0 ;  /* 0x0000001fff037819 */ /* 0x000fe20000011400 */
[----:B-1----:R-:W-:-:S03]  /*0100*/  ULEA UR8, UR4, UR8, 0x18 ;  /* 0x0000000804087291 */ /* 0x002fc6000f8ec03f */
[----:B------:R-:W-:Y:S01]  /*0110*/  LEA.HI R3, R3, R0, RZ, 0x6 ;  /* 0x0000000003037211 */ /* 0x000fe200078f30ff */
[----:B------:R-:W1:Y:S01]  /*0120*/  LDC R205, c[0x0][0x230] ;  /* 0x00008c00ffcd7b82 */ /* 0x000e620000000800 */
[----:B---3--:R-:W-:Y:S02]  /*0130*/  IABS R8, R5 ;  /* 0x0000000500087213 */ /* 0x008fe40000000000 */
[----:B------:R-:W-:Y:S02]  /*0140*/  SHF.R.S32.HI R3, RZ, 0x6, R3 ;  /* 0x00000006ff037819 */ /* 0x000fe40000011403 */
[----:B----4-:R-:W-:Y:S02]  /*0150*/  SHF.R.U32.HI R11, RZ, 0x5, R31 ;  /* 0x00000005ff0b7819 */ /* 0x010fe4000001161f */
[----:B------:R-:W-:Y:S01]  /*0160*/  LOP3.LUT R209, R31, 0x1f, RZ, 0xc0, !PT ;  /* 0x0000001f1fd17812 */ /* 0x000fe200078ec0ff */
[----:B------:R-:W-:-:S05]  /*0170*/  IMAD.SHL.U32 R4, R3, 0x8, RZ ;  /* 0x0000000803047824 */ /* 0x000fca00078e00ff */
[-C--:B------:R-:W-:Y:S02]  /*0180*/  IABS R7, R4.reuse ;  /* 0x0000000400077213 */ /* 0x080fe40000000000 */
[----:B------:R-:W-:Y:S02]  /*0190*/  IABS R10, R4 ;  /* 0x00000004000a7213 */ /* 0x000fe40000000000 */
[----:B------:R-:W3:Y:S01]  /*01a0*/  I2F.RP R0, R7 ;  /* 0x0000000700007306 */ /* 0x000ee20000209400 */
[----:B--2---:R-:W-:Y:S01]  /*01b0*/  IADD3 R201, R201, -0x30, RZ ;  /* 0xffffffd0c9c97810 */ /* 0x004fe20007ffe0ff */
[----:B-1----:R-:W-:-:S06]  /*01c0*/  VIADD R205, R205, 0xffffffca ;  /* 0xffffffcacdcd7836 */ /* 0x002fcc0000000000 */
[----:B---3--:R-:W1:Y:S02]  /*01d0*/  MUFU.RCP R0, R0 ;  /* 0x0000000000007308 */ /* 0x008e640000001000 */
[----:B-1----:R-:W-:Y:S02]  /*01e0*/  VIADD R2, R0, 0xffffffe ;  /* 0x0ffffffe00027836 */ /* 0x002fe40000000000 */
[----:B------:R-:W-:-:S04]  /*01f0*/  IMAD.MOV R0, RZ, RZ, -R10 ;  /* 0x000000ffff007224 */ /* 0x000fc800078e0a0a */
[----:B------:R1:W2:Y:S02]  /*0200*/  F2I.FTZ.U32.TRUNC.NTZ R3, R2 ;  /* 0x0000000200037305 */ /* 0x0002a4000021f000 */
[----:B-1----:R-:W-:Y:S02]  /*0210*/  IMAD.MOV.U32 R2, RZ, RZ, RZ ;  /* 0x000000ffff027224 */ /* 0x002fe400078e00ff */
[----:B--2---:R-:W-:-:S04]  /*0220*/  IMAD.MOV R6, RZ, RZ, -R3 ;  /* 0x000000ffff067224 */ /* 0x004fc800078e0a03 */
[----:B------:R-:W-:Y:S02]  /*0230*/  IMAD R9, R6, R7, RZ ;  /* 0x0000000706097224 */ /* 0x000fe400078e02ff */
[----:B------:R-:W-:Y:S01]  /*0240*/  IMAD.MOV.U32 R6, RZ, RZ, R8 ;  /* 0x000000ffff067224 */ /* 0x000fe200078e0008 */
[----:B------:R-:W-:Y:S01]  /*0250*/  LOP3.LUT R8, R31, 0x7f, RZ, 0xc0, !PT ;  /* 0x0000007f1f087812 */ /* 0x000fe200078ec0ff */
[----:B------:R-:W-:-:S06]  /*0260*/  IMAD.HI.U32 R3, R3, R9, R2 ;  /* 0x0000000903037227 */ /* 0x000fcc00078e0002 */
[----:B------:R-:W-:-:S04]  /*0270*/  IMAD.HI.U32 R3, R3, R6, RZ ;  /* 0x0000000603037227 */ /* 0x000fc800078e00ff */
[----:B------:R-:W-:-:S05]  /*0280*/  IMAD R0, R3, R0, R6 ;  /* 0x0000000003007224 */ /* 0x000fca00078e0206 */
[----:B------:R-:W-:-:S13]  /*0290*/  ISETP.GT.U32.AND P1, PT, R7, R0, PT ;  /* 0x000000000700720c */ /* 0x000fda0003f24070 */
[-C--:B------:R-:W-:Y:S01]  /*02a0*/  @!P1 IADD3 R0, R0, -R7.reuse, RZ ;  /* 0x8000000700009210 */ /* 0x080fe20007ffe0ff */
[----:B------:R-:W-:Y:S01]  /*02b0*/  @!P1 VIADD R3, R3, 0x1 ;  /* 0x0000000103039836 */ /* 0x000fe20000000000 */
[----:B------:R-:W-:Y:S02]  /*02c0*/  ISETP.NE.AND P1, PT, R4, RZ, PT ;  /* 0x000000ff0400720c */ /* 0x000fe40003f25270 */
[----:B------:R-:W-:Y:S02]  /*02d0*/  ISETP.GE.U32.AND P0, PT, R0, R7, PT ;  /* 0x000000070000720c */ /* 0x000fe40003f06070 */
[----:B------:R-:W-:-:S04]  /*02e0*/  LOP3.LUT R0, R5, R4, RZ, 0x3c, !PT ;  /* 0x0000000405007212 */ /* 0x000fc800078e3cff */
[----:B------:R-:W-:Y:S01]  /*02f0*/  ISETP.GE.AND P2, PT, R0, RZ, PT ;  /* 0x000000ff0000720c */ /* 0x000fe20003f46270 */
[----:B------:R-:W-:-:S06]  /*0300*/  VIADD R0, R188, 0xff ;  /* 0x000000ffbc007836 */ /* 0x000fcc0000000000 */
[----:B------:R-:W-:-:S04]  /*0310*/  @P0 VIADD R3, R3, 0x1 ;  /* 0x0000000103030836 */ /* 0x000fc80000000000 */
[----:B------:R-:W-:Y:S01]  /*0320*/  IMAD.MOV.U32 R2, RZ, RZ, R3 ;  /* 0x000000ffff027224 */ /* 0x000fe200078e0003 */
[----:B------:R-:W-:-:S03]  /*0330*/  SHF.R.S32.HI R3, RZ, 0x1f, R0 ;  /* 0x0000001fff037819 */ /* 0x000fc60000011400 */
[----:B------:R-:W-:Y:S01]  /*0340*/  @!P2 IMAD.MOV R2, RZ, RZ, -R2 ;  /* 0x000000ffff02a224 */ /* 0x000fe200078e0a02 */
[----:B------:R-:W-:Y:S02]  /*0350*/  @!P1 LOP3.LUT R2, RZ, R4, RZ, 0x33, !PT ;  /* 0x00000004ff029212 */ /* 0x000fe400078e33ff */
[----:B------:R-:W-:-:S03]  /*0360*/  LEA.HI R3, R3, R0, RZ, 0x8 ;  /* 0x0000000003037211 */ /* 0x000fc600078f40ff */
[----:B------:R-:W-:Y:S02]  /*0370*/  IMAD.SHL.U32 R10, R2, 0x8, RZ ;  /* 0x00000008020a7824 */ /* 0x000fe400078e00ff */
[----:B------:R-:W-:-:S03]  /*0380*/  IMAD.MOV R2, RZ, RZ, -R2 ;  /* 0x000000ffff027224 */ /* 0x000fc600078e0a02 */
[----:B------:R-:W-:Y:S01]  /*0390*/  LEA.HI.SX32 R3, R3, -R10, 0x18 ;  /* 0x8000000a03037211 */ /* 0x000fe200078fc2ff */
[----:B------:R-:W-:Y:S02]  /*03a0*/  IMAD R12, R4, R2, R5 ;  /* 0x00000002040c7224 */ /* 0x000fe400078e0205 */
[----:B------:R-:W-:Y:S01]  /*03b0*/  IMAD.MOV.U32 R2, RZ, RZ, RZ ;  /* 0x000000ffff027224 */ /* 0x000fe200078e00ff */
[----:B------:R-:W-:Y:S01]  /*03c0*/  VIMNMX R13, R3, 0x8, PT ;  /* 0x00000008030d7848 */ /* 0x000fe20003fe0100 */
[----:B------:R-:W1:Y:S03]  /*03d0*/  I2F.RP R5, R34 ;  /* 0x0000002200057306 */ /* 0x000e660000209400 */
[-C--:B------:R-:W-:Y:S02]  /*03e0*/  IABS R7, R13.reuse ;  /* 0x0000000d00077213 */ /* 0x080fe40000000000 */
[----:B------:R-:W-:-:S03]  /*03f0*/  IABS R4, R13 ;  /* 0x0000000d00047213 */ /* 0x000fc60000000000 */
[----:B------:R-:W2:Y:S08]  /*0400*/  I2F.RP R0, R7 ;  /* 0x0000000700007306 */ /* 0x000eb00000209400 */
[----:B-1----:R-:W-:Y:S08]  /*0410*/  MUFU.RCP R5, R5 ;  /* 0x0000000500057308 */ /* 0x002ff00000001000 */
[----:B--2---:R-:W1:Y:S02]  /*0420*/  MUFU.RCP R0, R0 ;  /* 0x0000000000007308 */ /* 0x004e640000001000 */
[----:B-1----:R-:W-:Y:S01]  /*0430*/  VIADD R3, R0, 0xffffffe ;  /* 0x0ffffffe00037836 */ /* 0x002fe20000000000 */
[----:B------:R-:W-:-:S05]  /*0440*/  IABS R0, R12 ;  /* 0x0000000c00007213 */ /* 0x000fca0000000000 */
[----:B------:R-:W1:Y:S02]  /*0450*/  F2I.FTZ.U32.TRUNC.NTZ R3, R3 ;  /* 0x0000000300037305 */ /* 0x000e64000021f000 */
[----:B-1----:R-:W-:-:S05]  /*0460*/  IADD3 R6, RZ, -R3, RZ ;  /* 0x80000003ff067210 */ /* 0x002fca0007ffe0ff */
[----:B------:R-:W-:Y:S02]  /*0470*/  IMAD R9, R6, R7, RZ ;  /* 0x0000000706097224 */ /* 0x000fe400078e02ff */
[----:B------:R-:W-:Y:S02]  /*0480*/  VIADD R6, R5, 0xffffffe ;  /* 0x0ffffffe05067836 */ /* 0x000fe40000000000 */
[----:B------:R-:W-:Y:S02]  /*0490*/  IMAD.HI.U32 R2, R3, R9, R2 ;  /* 0x0000000903027227 */ /* 0x000fe400078e0002 */
[----:B------:R-:W1:Y:S02]  /*04a0*/  I2F.RP R3, R33 ;  /* 0x0000002100037306 */ /* 0x000e640000209400 */
[----:B------:R-:W-:Y:S02]  /*04b0*/  IMAD.MOV.U32 R9, RZ, RZ, R0 ;  /* 0x000000ffff097224 */ /* 0x000fe400078e0000 */
[----:B------:R-:W-:-:S02]  /*04c0*/  IMAD.MOV R0, RZ, RZ, -R4 ;  /* 0x000000ffff007224 */ /* 0x000fc400078e0a04 */
[----:B------:R-:W-:-:S04]  /*04d0*/  IMAD.HI.U32 R2, R2, R9, RZ ;  /* 0x0000000902027227 */ /* 0x000fc800078e00ff */
[----:B------:R-:W-:-:S05]  /*04e0*/  IMAD R0, R2, R0, R9 ;  /* 0x0000000002007224 */ /* 0x000fca00078e0209 */
[----:B------:R-:W-:Y:S01]  /*04f0*/  ISETP.GT.U32.AND P1, PT, R7, R0, PT ;  /* 0x000000000700720c */ /* 0x000fe20003f24070 */
[----:B-1----:R-:W1:-:S12]  /*0500*/  MUFU.RCP R3, R3 ;  /* 0x0000000300037308 */ /* 0x002e580000001000 */
[----:B------:R-:W-:Y:S02]  /*0510*/  @!P1 IMAD.IADD R0, R0, 0x1, -R7 ;  /* 0x0000000100009824 */ /* 0x000fe400078e0a07 */
[----:B------:R-:W-:Y:S01]  /*0520*/  @!P1 VIADD R2, R2, 0x1 ;  /* 0x0000000102029836 */ /* 0x000fe20000000000 */
[----:B------:R-:W-:Y:S02]  /*0530*/  ISETP.NE.AND P1, PT, R13, RZ, PT ;  /* 0x000000ff0d00720c */ /* 0x000fe40003f25270 */
[----:B------:R-:W-:Y:S01]  /*0540*/  ISETP.GE.U32.AND P0, PT, R0, R7, PT ;  /* 0x000000070000720c */ /* 0x000fe20003f06070 */
[----:B-1----:R-:W-:Y:S01]  /*0550*/  VIADD R4, R3, 0xffffffe ;  /* 0x0ffffffe03047836 */ /* 0x002fe20000000000 */
[----:B------:R-:W-:Y:S01]  /*0560*/  LOP3.LUT R0, R12, R13, RZ, 0x3c, !PT ;  /* 0x0000000d0c007212 */ /* 0x000fe200078e3cff */
[----:B------:R1:W2:Y:S03]  /*0570*/  F2I.FTZ.U32.TRUNC.NTZ R7, R6 ;  /* 0x0000000600077305 */ /* 0x0002a6000021f000 */
[----:B------:R-:W-:-:S02]  /*0580*/  ISETP.GE.AND P2, PT, R0, RZ, PT ;  /* 0x000000ff0000720c */ /* 0x000fc40003f46270 */
[----:B------:R-:W-:-:S03]  /*0590*/  LOP3.LUT R0, R31, 0x60, RZ, 0xc0, !PT ;  /* 0x000000601f007812 */ /* 0x000fc600078ec0ff */
[----:B------:R-:W3:Y:S01]  /*05a0*/  F2I.FTZ.U32.TRUNC.NTZ R5, R4 ;  /* 0x0000000400057305 */ /* 0x000ee2000021f000 */
[----:B------:R-:W-:Y:S01]  /*05b0*/  SHF.R.U32.HI R3, RZ, 0x1, R0 ;  /* 0x00000001ff037819 */ /* 0x000fe20000011600 */
[----:B------:R-:W-:Y:S02]  /*05c0*/  @P0 VIADD R2, R2, 0x1 ;  /* 0x0000000102020836 */ /* 0x000fe40000000000 */
[----:B------:R-:W-:Y:S02]  /*05d0*/  IMAD.SHL.U32 R0, R8, 0x4, RZ ;  /* 0x0000000408007824 */ /* 0x000fe400078e00ff */
[----:B-1----:R-:W-:Y:S01]  /*05e0*/  IMAD.MOV.U32 R6, RZ, RZ, RZ ;  /* 0x000000ffff067224 */ /* 0x002fe200078e00ff */
[----:B------:R-:W-:Y:S01]  /*05f0*/  MOV R9, R2 ;  /* 0x0000000200097202 */ /* 0x000fe20000000f00 */
[----:B--2---:R-:W-:Y:S01]  /*0600*/  IMAD.MOV R15, RZ, RZ, -R7 ;  /* 0x000000ffff0f7224 */ /* 0x004fe200078e0a07 */
[----:B------:R-:W-:Y:S02]  /*0610*/  LOP3.LUT R0, R0, R3, RZ, 0x3c, !PT ;  /* 0x0000000300007212 */ /* 0x000fe400078e3cff */
[----:B------:R-:W-:Y:S01]  /*0620*/  SGXT.U32 R3, R11, 0x2 ;  /* 0x000000020b03781a */ /* 0x000fe20000000000 */
[----:B------:R-:W-:Y:S01]  /*0630*/  @!P2 IMAD.MOV R9, RZ, RZ, -R9 ;  /* 0x000000ffff09a224 */ /* 0x000fe200078e0a09 */
[----:B------:R-:W-:Y:S01]  /*0640*/  @!P1 LOP3.LUT R9, RZ, R13, RZ, 0x33, !PT ;  /* 0x0000000dff099212 */ /* 0x000fe200078e33ff */
[----:B------:R-:W-:Y:S01]  /*0650*/  IMAD R11, R15, R34, RZ ;  /* 0x000000220f0b7224 */ /* 0x000fe200078e02ff */
[----:B------:R-:W-:Y:S01]  /*0660*/  LOP3.LUT R191, R0, 0x40, RZ, 0x3c, !PT ;  /* 0x0000004000bf7812 */ /* 0x000fe200078e3cff */
[----:B---3--:R-:W-:-:S02]  /*0670*/  IMAD.MOV R14, RZ, RZ, -R5 ;  /* 0x000000ffff0e7224 */ /* 0x008fc400078e0a05 */
[----:B------:R-:W-:Y:S02]  /*0680*/  IMAD.SHL.U32 R2, R9, 0x40, RZ ;  /* 0x0000004009027824 */ /* 0x000fe400078e00ff */
[----:B------:R-:W-:Y:S02]  /*0690*/  IMAD.MOV R4, RZ, RZ, -R9 ;  /* 0x000000ffff047224 */ /* 0x000fe400078e0a09 */
[----:B------:R-:W-:Y:S01]  /*06a0*/  IMAD.HI.U32 R6, R7, R11, R6 ;  /* 0x0000000b07067227 */ /* 0x000fe200078e0006 */
[----:B------:R-:W-:-:S03]  /*06b0*/  LOP3.LUT R9, R2, R3, RZ, 0xfc, !PT ;  /* 0x0000000302097212 */ /* 0x000fc600078efcff */
[----:B------:R-:W-:Y:S01]  /*06c0*/  IMAD R3, R13, R4, R12 ;  /* 0x000000040d037224 */ /* 0x000fe200078e020c */
[C---:B------:R-:W-:Y:S01]  /*06d0*/  LOP3.LUT R25, R9.reuse, 0x3c, RZ, 0xfc, !PT ;  /* 0x0000003c09197812 */ /* 0x040fe200078efcff */
[----:B------:R-:W-:Y:S01]  /*06e0*/  IMAD.MOV.U32 R12, RZ, RZ, R14 ;  /* 0x000000ffff0c7224 */ /* 0x000fe200078e000e */
[----:B------:R-:W-:Y:S02]  /*06f0*/  MOV R4, RZ ;  /* 0x000000ff00047202 */ /* 0x000fe40000000f00 */
[----:B------:R-:W-:Y:S01]  /*0700*/  LOP3.LUT R14, R9, 0x4, RZ, 0xfc, !PT ;  /* 0x00000004090e7812 */ /* 0x000fe200078efcff */
[----:B------:R-:W-:Y:S01]  /*0710*/  IMAD R7, R12, R33, RZ ;  /* 0x000000210c077224 */ /* 0x000fe200078e02ff */
[----:B------:R-:W-:Y:S02]  /*0720*/  IABS R15, R25 ;  /* 0x00000019000f7213 */ /* 0x000fe40000000000 */
[----:B------:R-:W-:Y:S01]  /*0730*/  IABS R11, R9 ;  /* 0x00000009000b7213 */ /* 0x000fe20000000000 */
[----:B------:R-:W-:Y:S01]  /*0740*/  IMAD.HI.U32 R4, R5, R7, R4 ;  /* 0x0000000705047227 */ /* 0x000fe200078e0004 */
[----:B------:R-:W-:-:S02]  /*0750*/  IABS R13, R14 ;  /* 0x0000000e000d7213 */ /* 0x000fc40000000000 */
[C---:B------:R-:W-:Y:S01]  /*0760*/  LOP3.LUT R12, R9.reuse, 0x8, RZ, 0xfc, !PT ;  /* 0x00000008090c7812 */ /* 0x040fe200078efcff */
[----:B------:R-:W-:Y:S01]  /*0770*/  IMAD.IADD R5, R10, 0x1, R3 ;  /* 0x000000010a057824 */ /* 0x000fe200078e0203 */
[C---:B------:R-:W-:Y:S01]  /*0780*/  LOP3.LUT R18, R9.reuse, 0xc, RZ, 0xfc, !PT ;  /* 0x0000000c09127812 */ /* 0x040fe200078efcff */
[----:B------:R-:W-:Y:S01]  /*0790*/  IMAD.HI.U32 R10, R6, R15, RZ ;  /* 0x0000000f060a7227 */ /* 0x000fe200078e00ff */
[----:B------:R-:W-:Y:S02]  /*07a0*/  ISETP.GE.AND P3, PT, R12, RZ, PT ;  /* 0x000000ff0c00720c */ /* 0x000fe40003f66270 */
[----:B------:R-:W-:Y:S01]  /*07b0*/  IABS R12, R12 ;  /* 0x0000000c000c7213 */ /* 0x000fe20000000000 */
[C---:B------:R-:W-:Y:S01]  /*07c0*/  IMAD.HI.U32 R3, R6.reuse, R11, RZ ;  /* 0x0000000b06037227 */ /* 0x040fe200078e00ff */
[C---:B------:R-:W-:Y:S02]  /*07d0*/  LOP3.LUT R20, R9.reuse, 0x10, RZ, 0xfc, !PT ;  /* 0x0000001009147812 */ /* 0x040fe400078efcff */
[----:B------:R-:W-:Y:S01]  /*07e0*/  LOP3.LUT R22, R9, 0x14, RZ, 0xfc, !PT ;  /* 0x0000001409167812 */ /* 0x000fe200078efcff */
[----:B------:R-:W-:Y:S01]  /*07f0*/  IMAD.HI.U32 R7, R6, R13, RZ ;  /* 0x0000000d06077227 */ /* 0x000fe200078e00ff */
[----:B------:R-:W-:-:S02]  /*0800*/  IABS R17, R20 ;  /* 0x0000001400117213 */ /* 0x000fc40000000000 */
[----:B------:R-:W-:Y:S01]  /*0810*/  IABS R19, R22 ;  /* 0x0000001600137213 */ /* 0x000fe20000000000 */
[----:B------:R-:W-:Y:S01]  /*0820*/  IMAD.MOV R10, RZ, RZ, -R10 ;  /* 0x000000ffff0a7224 */ /* 0x000fe200078e0a0a */
[----:B------:R-:W-:Y:S01]  /*0830*/  ISETP.GE.AND P5, PT, R14, RZ, PT ;  /* 0x000000ff0e00720c */ /* 0x000fe20003fa6270 */
[----:B------:R-:W-:Y:S01]  /*0840*/  IMAD.MOV R3, RZ, RZ, -R3 ;  /* 0x000000ffff037224 */ /* 0x000fe200078e0a03 */
[C---:B------:R-:W-:Y:S01]  /*0850*/  LOP3.LUT R24, R9.reuse, 0x18, RZ, 0xfc, !PT ;  /* 0x0000001809187812 */ /* 0x040fe200078efcff */
[----:B------:R-:W-:Y:S01]  /*0860*/  IMAD.MOV R7, RZ, RZ, -R7 ;  /* 0x000000ffff077224 */ /* 0x000fe200078e0a07 */
[----:B------:R-:W-:Y:S01]  /*0870*/  LOP3.LUT R26, R9, 0x1c, RZ, 0xfc, !PT ;  /* 0x0000001c091a7812 */ /* 0x000fe200078efcff */
[C---:B------:R-:W-:Y:S01]  /*0880*/  IMAD R16, R34.reuse, R10, R15 ;  /* 0x0000000a22107224 */ /* 0x040fe200078e020f */
[----:B------:R-:W-:Y:S01]  /*0890*/  IABS R15, R18 ;  /* 0x00000012000f7213 */ /* 0x000fe20000000000 */
[C---:B------:R-:W-:Y:S01]  /*08a0*/  IMAD R3, R34.reuse, R3, R11 ;  /* 0x0000000322037224 */ /* 0x040fe200078e020b */
[----:B------:R-:W-:Y:S01]  /*08b0*/  IABS R21, R24 ;  /* 0x0000001800157213 */ /* 0x000fe20000000000 */
[C---:B------:R-:W-:Y:S01]  /*08c0*/  IMAD R11, R34.reuse, R7, R13 ;  /* 0x00000007220b7224 */ /* 0x040fe200078e020d */
[C---:B------:R-:W-:Y:S01]  /*08d0*/  ISETP.GT.U32.AND P1, PT, R34.reuse, R16, PT ;  /* 0x000000102200720c */ /* 0x040fe20003f24070 */
[----:B------:R-:W-:Y:S01]  /*08e0*/  IMAD.MOV.U32 R13, RZ, RZ, R12 ;  /* 0x000000ffff0d7224 */ /* 0x000fe200078e000c */
[----:B------:R-:W-:Y:S01]  /*08f0*/  ISETP.GT.U32.AND P0, PT, R34, R3, PT ;  /* 0x000000032200720c */ /* 0x000fe20003f04070 */
[----:B------:R-:W-:Y:S01]  /*0900*/  IMAD.HI.U32 R10, R6, R17, RZ ;  /* 0x00000011060a7227 */ /* 0x000fe200078e00ff */
[----:B------:R-:W-:-:S02]  /*0910*/  ISETP.GT.U32.AND P2, PT, R34, R11, PT ;  /* 0x0000000b2200720c */ /* 0x000fc40003f44070 */
[C---:B------:R-:W-:Y:S01]  /*0920*/  LOP3.LUT R38, R9.reuse, 0x20, RZ, 0xfc, !PT ;  /* 0x0000002009267812 */ /* 0x040fe200078efcff */
[----:B------:R-:W-:Y:S01]  /*0930*/  IMAD.HI.U32 R7, R6, R13, RZ ;  /* 0x0000000d06077227 */ /* 0x000fe200078e00ff */
[C---:B------:R-:W-:Y:S02]  /*0940*/  LOP3.LUT R39, R9.reuse, 0x24, RZ, 0xfc, !PT ;  /* 0x0000002409277812 */ /* 0x040fe400078efcff */
[C---:B------:R-:W-:Y:S01]  /*0950*/  LOP3.LUT R40, R9.reuse, 0x28, RZ, 0xfc, !PT ;  /* 0x0000002809287812 */ /* 0x040fe200078efcff */
[----:B------:R-:W-:Y:S01]  /*0960*/  IMAD.MOV R7, RZ, RZ, -R7 ;  /* 0x000000ffff077224 */ /* 0x000fe200078e0a07 */
[----:B------:R-:W-:Y:S01]  /*0970*/  IABS R23, R39 ;  /* 0x0000002700177213 */ /* 0x000fe20000000000 */
[----:B------:R-:W-:Y:S01]  /*0980*/  @!P1 IMAD.IADD R16, R16, 0x1, -R34 ;  /* 0x0000000110109824 */ /* 0x000fe200078e0a22 */
[C---:B------:R-:W-:Y:S01]  /*0990*/  LOP3.LUT R41, R9.reuse, 0x2c, RZ, 0xfc, !PT ;  /* 0x0000002c09297812 */ /* 0x040fe200078efcff */
[----:B------:R-:W-:Y:S01]  /*09a0*/  IMAD R13, R34, R7, R13 ;  /* 0x00000007220d7224 */ /* 0x000fe200078e020d */
[----:B------:R-:W-:Y:S01]  /*09b0*/  LOP3.LUT R42, R9, 0x30, RZ, 0xfc, !PT ;  /* 0x00000030092a7812 */ /* 0x000fe200078efcff */
[----:B------:R-:W-:Y:S01]  /*09c0*/  IMAD.HI.U32 R7, R6, R15, RZ ;  /* 0x0000000f06077227 */ /* 0x000fe200078e00ff */
[----:B------:R-:W-:-:S02]  /*09d0*/  ISETP.GT.U32.AND P4, PT, R34, R16, PT ;  /* 0x000000102200720c */ /* 0x000fc40003f84070 */
[----:B------:R-:W-:Y:S01]  /*09e0*/  IABS R27, R41 ;  /* 0x00000029001b7213 */ /* 0x000fe20000000000 */
[----:B------:R-:W-:Y:S01]  /*09f0*/  @!P2 IMAD.IADD R11, R11, 0x1, -R34 ;  /* 0x000000010b0ba824 */ /* 0x000fe200078e0a22 */
[----:B------:R-:W-:Y:S01]  /*0a00*/  IADD3 R7, -R7, RZ, RZ ;  /* 0x000000ff07077210 */ /* 0x000fe20007ffe1ff */
[----:B------:R-:W-:Y:S01]  /*0a10*/  IMAD.HI.U32 R12, R6, R19, RZ ;  /* 0x00000013060c7227 */ /* 0x000fe200078e00ff */
[C---:B------:R-:W-:Y:S02]  /*0a20*/  ISETP.GT.U32.AND P2, PT, R34.reuse, R13, PT ;  /* 0x0000000d2200720c */ /* 0x040fe40003f44070 */
[C---:B------:R-:W-:Y:S01]  /*0a30*/  ISETP.GT.U32.AND P6, PT, R34.reuse, R11, PT ;  /* 0x0000000b2200720c */ /* 0x040fe20003fc4070 */
[----:B------:R-:W-:Y:S01]  /*0a40*/  IMAD.MOV R10, RZ, RZ, -R10 ;  /* 0x000000ffff0a7224 */ /* 0x000fe200078e0a0a */
[C---:B------:R-:W-:Y:S01]  /*0a50*/  LOP3.LUT R43, R9.reuse, 0x34, RZ, 0xfc, !PT ;  /* 0x00000034092b7812 */ /* 0x040fe200078efcff */
[C---:B------:R-:W-:Y:S01]  /*0a60*/  IMAD R14, R34.reuse, R7, R15 ;  /* 0x00000007220e7224 */ /* 0x040fe200078e020f */
[----:B------:R-:W-:Y:S01]  /*0a70*/  IABS R29, R42 ;  /* 0x0000002a001d7213 */ /* 0x000fe20000000000 */
[----:B------:R-:W-:Y:S01]  /*0a80*/  IMAD.MOV R12, RZ, RZ, -R12 ;  /* 0x000000ffff0c7224 */ /* 0x000fe200078e0a0c */
[----:B------:R-:W-:Y:S01]  /*0a90*/  LOP3.LUT R36, R9, 0x38, RZ, 0xfc, !PT ;  /* 0x0000003809247812 */ /* 0x000fe200078efcff */
[C---:B------:R-:W-:Y:S01]  /*0aa0*/  IMAD R15, R34.reuse, R10, R17 ;  /* 0x0000000a220f7224 */ /* 0x040fe200078e0211 */
[----:B------:R-:W-:Y:S01]  /*0ab0*/  IABS R35, R43 ;  /* 0x0000002b00237213 */ /* 0x000fe20000000000 */
[--C-:B------:R-:W-:Y:S01]  /*0ac0*/  @!P0 IMAD.IADD R3, R3, 0x1, -R34.reuse ;  /* 0x0000000103038824 */ /* 0x100fe200078e0a22 */
[C---:B------:R-:W-:Y:S01]  /*0ad0*/  ISETP.GT.U32.AND P0, PT, R34.reuse, R14, PT ;  /* 0x0000000e2200720c */ /* 0x040fe20003f04070 */
[----:B------:R-:W-:Y:S01]  /*0ae0*/  IMAD R17, R34, R12, R19 ;  /* 0x0000000c22117224 */ /* 0x000fe200078e0213 */
[----:B------:R-:W-:Y:S01]  /*0af0*/  IABS R19, R26 ;  /* 0x0000001a00137213 */ /* 0x000fe20000000000 */
[--C-:B------:R-:W-:Y:S01]  /*0b00*/  @!P4 IMAD.IADD R16, R16, 0x1, -R34.reuse ;  /* 0x000000011010c824 */ /* 0x100fe200078e0a22 */
[C---:B------:R-:W-:Y:S01]  /*0b10*/  ISETP.GT.U32.AND P4, PT, R34.reuse, R15, PT ;  /* 0x0000000f2200720c */ /* 0x040fe20003f84070 */
[----:B------:R-:W-:Y:S01]  /*0b20*/  @!P6 IMAD.IADD R11, R11, 0x1, -R34 ;  /* 0x000000010b0be824 */ /* 0x000fe200078e0a22 */
[----:B------:R-:W-:Y:S01]  /*0b30*/  ISETP.GT.U32.AND P1, PT, R34, R3, PT ;  /* 0x000000032200720c */ /* 0x000fe20003f24070 */
[----:B------:R-:W-:Y:S01]  /*0b40*/  IMAD.HI.U32 R7, R6, R21, RZ ;  /* 0x0000001506077227 */ /* 0x000fe200078e00ff */
[----:B------:R-:W-:-:S02]  /*0b50*/  ISETP.GT.U32.AND P6, PT, R34, R17, PT ;  /* 0x000000112200720c */ /* 0x000fc40003fc4070 */
[----:B------:R-:W-:Y:S01]  /*0b60*/  IABS R37, R36 ;  /* 0x0000002400257213 */ /* 0x000fe20000000000 */
[----:B------:R-:W-:Y:S02]  /*0b70*/  IMAD.MOV R7, RZ, RZ, -R7 ;  /* 0x000000ffff077224 */ /* 0x000fe400078e0a07 */
[----:B------:R-:W-:Y:S01]  /*0b80*/  @!P0 IADD3 R14, R14, -R34, RZ ;  /* 0x800000220e0e8210 */ /* 0x000fe20007ffe0ff */
[--C-:B------:R-:W-:Y:S01]  /*0b90*/  @!P2 IMAD.IADD R13, R13, 0x1, -R34.reuse ;  /* 0x000000010d0da824 */ /* 0x100fe200078e0a22 */
[----:B------:R-:W-:Y:S01]  /*0ba0*/  ISETP.GE.AND P2, PT, R18, RZ, PT ;  /* 0x000000ff1200720c */ /* 0x000fe20003f46270 */
[C---:B------:R-:W-:Y:S01]  /*0bb0*/  IMAD R18, R34.reuse, R7, R21 ;  /* 0x0000000722127224 */ /* 0x040fe200078e0215 */
[----:B------:R-:W-:Y:S01]  /*0bc0*/  IABS R21, R38 ;  /* 0x0000002600157213 */ /* 0x000fe20000000000 */
[--C-:B------:R-:W-:Y:S01]  /*0bd0*/  @!P4 IMAD.IADD R15, R15, 0x1, -R34.reuse ;  /* 0x000000010f0fc824 */ /* 0x100fe200078e0a22 */
[C---:B------:R-:W-:Y:S01]  /*0be0*/  ISETP.GT.U32.AND P4, PT, R34.reuse, R14, PT ;  /* 0x0000000e2200720c */ /* 0x040fe20003f84070 */
[--C-:B------:R-:W-:Y:S01]  /*0bf0*/  @!P1 IMAD.IADD R3, R3, 0x1, -R34.reuse ;  /* 0x0000000103039824 */ /* 0x100fe200078e0a22 */
[C---:B------:R-:W-:Y:S01]  /*0c00*/  ISETP.GT.U32.AND P0, PT, R34.reuse, R13, PT ;  /* 0x0000000d2200720c */ /* 0x040fe20003f04070 */
[----:B------:R-:W-:Y:S01]  /*0c10*/  @!P6 IMAD.IADD R17, R17, 0x1, -R34 ;  /* 0x000000011111e824 */ /* 0x000fe200078e0a22 */
[----:B------:R-:W-:Y:S01]  /*0c20*/  ISETP.GT.U32.AND P6, PT, R34, R15, PT ;  /* 0x0000000f2200720c */ /* 0x000fe20003fc4070 */
[----:B------:R-:W-:Y:S01]  /*0c30*/  IMAD.MOV.U32 R10, RZ, RZ, R3 ;  /* 0x000000ffff0a7224 */ /* 0x000fe200078e0003 */
[----:B------:R-:W-:Y:S01]  /*0c40*/  ISETP.GE.AND P1, PT, R9, RZ, PT ;  /* 0x000000ff0900720c */ /* 0x000fe20003f26270 */
[----:B------:R-:W-:-:S04]  /*0c50*/  IMAD.HI.U32 R3, R6, R19, RZ ;  /* 0x0000001306037227 */ /* 0x000fc800078e00ff */
[----:B------:R-:W-:Y:S02]  /*0c60*/  IMAD.MOV R3, RZ, RZ, -R3 ;  /* 0x000000ffff037224 */ /* 0x000fe400078e0a03 */
[----:B------:R-:W-:Y:S01]  /*0c70*/  @!P4 IMAD.IADD R14, R14, 0x1, -R34 ;  /* 0x000000010e0ec824 */ /* 0x000fe200078e0a22 */
[C---:B------:R-:W-:Y:S01]  /*0c80*/  ISETP.GT.U32.AND P4, PT, R34.reuse, R18, PT ;  /* 0x000000122200720c */ /* 0x040fe20003f84070 */
[----:B------:R-:W-:Y:S02]  /*0c90*/  IMAD R19, R34, R3, R19 ;  /* 0x0000000322137224 */ /* 0x000fe400078e0213 */
[----:B------:R-:W-:Y:S01]  /*0ca0*/  @!P6 IADD3 R15, R15, -R34, RZ ;  /* 0x800000220f0fe210 */ /* 0x000fe20007ffe0ff */
[----:B------:R-:W-:Y:S02]  /*0cb0*/  IMAD.HI.U32 R3, R6, R21, RZ ;  /* 0x0000001506037227 */ /* 0x000fe400078e00ff */
[----:B------:R-:W-:Y:S02]  /*0cc0*/  ISETP.GT.U32.AND P6, PT, R34, R19, PT ;  /* 0x000000132200720c */ /* 0x000fe40003fc4070 */
[----:B------:R-:W-:-:S02]  /*0cd0*/  IMAD.MOV R12, RZ, RZ, -R3 ;  /* 0x000000ffff0c7224 */ /* 0x000fc400078e0a03 */
[----:B------:R-:W-:Y:S02]  /*0ce0*/  IMAD.SHL.U32 R7, R31, 0x10, RZ ;  /* 0x000000101f077824 */ /* 0x000fe400078e00ff */
[----:B------:R-:W-:Y:S02]  /*0cf0*/  IMAD R21, R34, R12, R21 ;  /* 0x0000000c22157224 */ /* 0x000fe400078e0215 */
[--C-:B------:R-:W-:Y:S01]  /*0d00*/  @!P4 IMAD.IADD R18, R18, 0x1, -R34.reuse ;  /* 0x000000011212c824 */ /* 0x100fe200078e0a22 */
[----:B------:R-:W-:Y:S01]  /*0d10*/  LOP3.LUT R3, R7, 0x70, RZ, 0xc0, !PT ;  /* 0x0000007007037812 */ /* 0x000fe200078ec0ff */
[----:B------:R-:W-:Y:S01]  /*0d20*/  IMAD.HI.U32 R7, R6, R23, RZ ;  /* 0x0000001706077227 */ /* 0x000fe200078e00ff */
[----:B------:R-:W-:Y:S02]  /*0d30*/  ISETP.GE.AND P4, PT, R25, RZ, PT ;  /* 0x000000ff1900720c */ /* 0x000fe40003f86270 */
[----:B------:R-:W-:Y:S01]  /*0d40*/  IABS R25, R40 ;  /* 0x0000002800197213 */ /* 0x000fe20000000000 */
[----:B------:R-:W-:Y:S01]  /*0d50*/  @!P6 IMAD.IADD R19, R19, 0x1, -R34 ;  /* 0x000000011313e824 */ /* 0x000fe200078e0a22 */
[----:B------:R-:W-:Y:S01]  /*0d60*/  ISETP.GT.U32.AND P6, PT, R34, R21, PT ;  /* 0x000000152200720c */ /* 0x000fe20003fc4070 */
[----:B------:R-:W-:-:S02]  /*0d70*/  IMAD.MOV R7, RZ, RZ, -R7 ;  /* 0x000000ffff077224 */ /* 0x000fc400078e0a07 */
[----:B------:R-:W-:Y:S01]  /*0d80*/  @!P0 IMAD.IADD R13, R13, 0x1, -R34 ;  /* 0x000000010d0d8824 */ /* 0x000fe200078e0a22 */
[----:B------:R-:W-:Y:S01]  /*0d90*/  ISETP.GE.AND P0, PT, R20, RZ, PT ;  /* 0x000000ff1400720c */ /* 0x000fe20003f06270 */
[----:B------:R-:W-:Y:S02]  /*0da0*/  IMAD R23, R34, R7, R23 ;  /* 0x0000000722177224 */ /* 0x000fe400078e0217 */
[----:B------:R-:W-:-:S04]  /*0db0*/  IMAD.HI.U32 R7, R6, R25, RZ ;  /* 0x0000001906077227 */ /* 0x000fc800078e00ff */
[----:B------:R-:W-:Y:S01]  /*0dc0*/  IMAD.MOV.U32 R32, RZ, RZ, R16 ;  /* 0x000000ffff207224 */ /* 0x000fe200078e0010 */
[----:B------:R-:W-:Y:S01]  /*0dd0*/  IADD3 R12, -R7, RZ, RZ ;  /* 0x000000ff070c7210 */ /* 0x000fe20007ffe1ff */
[----:B------:R-:W-:Y:S01]  /*0de0*/  @!P6 IMAD.IADD R21, R21, 0x1, -R34 ;  /* 0x000000011515e824 */ /* 0x000fe200078e0a22 */
[----:B------:R-:W-:Y:S01]  /*0df0*/  ISETP.GT.U32.AND P6, PT, R34, R23, PT ;  /* 0x000000172200720c */ /* 0x000fe20003fc4070 */
[----:B------:R-:W-:-:S04]  /*0e00*/  IMAD.HI.U32 R7, R6, R27, RZ ;  /* 0x0000001b06077227 */ /* 0x000fc800078e00ff */
[----:B------:R-:W-:Y:S01]  /*0e10*/  IMAD R25, R34, R12, R25 ;  /* 0x0000000c22197224 */ /* 0x000fe200078e0219 */
[----:B------:R-:W-:Y:S01]  /*0e20*/  MOV R12, R11 ;  /* 0x0000000b000c7202 */ /* 0x000fe20000000f00 */
[----:B------:R-:W-:Y:S02]  /*0e30*/  IMAD R3, R8, 0x80, R3 ;  /* 0x0000008008037824 */ /* 0x000fe400078e0203 */
[----:B------:R-:W-:Y:S02]  /*0e40*/  IMAD R5, R5, 0x100, R8 ;  /* 0x0000010005057824 */ /* 0x000fe400078e0208 */
[----:B------:R-:W-:Y:S01]  /*0e50*/  IMAD.MOV.U32 R16, RZ, RZ, R13 ;  /* 0x000000ffff107224 */ /* 0x000fe200078e000d */
[----:B------:R-:W-:Y:S01]  /*0e60*/  LOP3.LUT R13, RZ, R189, RZ, 0x33, !PT ;  /* 0x000000bdff0d7212 */ /* 0x000fe200078e33ff */
[----:B------:R-:W-:Y:S01]  /*0e70*/  @!P6 IMAD.IADD R23, R23, 0x1, -R34 ;  /* 0x000000011717e824 */ /* 0x000fe200078e0a22 */
[----:B------:R-:W-:Y:S01]  /*0e80*/  ISETP.GT.U32.AND P6, PT, R34, R25, PT ;  /* 0x000000192200720c */ /* 0x000fe20003fc4070 */
[----:B------:R-:W-:-:S02]  /*0e90*/  IMAD.MOV.U32 R20, RZ, RZ, R14 ;  /* 0x000000ffff147224 */ /* 0x000fc400078e000e */
[----:B------:R-:W-:Y:S01]  /*0ea0*/  @!P5 IMAD.MOV R12, RZ, RZ, -R12 ;  /* 0x000000ffff0cd224 */ /* 0x000fe200078e0a0c */
[----:B------:R-:W-:Y:S01]  /*0eb0*/  ISETP.GT.U32.AND P5, PT, R34, R19, PT ;  /* 0x000000132200720c */ /* 0x000fe20003fa4070 */
[----:B------:R-:W-:-:S04]  /*0ec0*/  IMAD.HI.U32 R8, R6, R29, RZ ;  /* 0x0000001d06087227 */ /* 0x000fc800078e00ff */
[----:B------:R-:W-:Y:S02]  /*0ed0*/  IMAD.MOV R9, RZ, RZ, -R7 ;  /* 0x000000ffff097224 */ /* 0x000fe400078e0a07 */
[----:B------:R-:W-:-:S04]  /*0ee0*/  IMAD.HI.U32 R7, R6, R35, RZ ;  /* 0x0000002306077227 */ /* 0x000fc800078e00ff */
[----:B------:R-:W-:Y:S01]  /*0ef0*/  @!P6 IMAD.IADD R25, R25, 0x1, -R34 ;  /* 0x000000011919e824 */ /* 0x000fe200078e0a22 */
[C---:B------:R-:W-:Y:S01]  /*0f00*/  ISETP.GT.U32.AND P6, PT, R34.reuse, R21, PT ;  /* 0x000000152200720c */ /* 0x040fe20003fc4070 */
[----:B------:R-:W-:Y:S02]  /*0f10*/  @!P3 IMAD.MOV R16, RZ, RZ, -R16 ;  /* 0x000000ffff10b224 */ /* 0x000fe400078e0a10 */
[----:B------:R-:W-:Y:S01]  /*0f20*/  @!P2 IMAD.MOV R20, RZ, RZ, -R20 ;  /* 0x000000ffff14a224 */ /* 0x000fe200078e0a14 */
[C---:B------:R-:W-:Y:S01]  /*0f30*/  ISETP.GT.U32.AND P2, PT, R34.reuse, R23, PT ;  /* 0x000000172200720c */ /* 0x040fe20003f44070 */
[----:B------:R-:W-:Y:S01]  /*0f40*/  IMAD.MOV R8, RZ, RZ, -R8 ;  /* 0x000000ffff087224 */ /* 0x000fe200078e0a08 */
[C---:B------:R-:W-:Y:S01]  /*0f50*/  ISETP.GT.U32.AND P3, PT, R34.reuse, R25, PT ;  /* 0x000000192200720c */ /* 0x040fe20003f64070 */
[----:B------:R-:W-:Y:S01]  /*0f60*/  @!P4 IMAD.MOV R32, RZ, RZ, -R32 ;  /* 0x000000ffff20c224 */ /* 0x000fe200078e0a20 */
[C---:B------:R-:W-:Y:S01]  /*0f70*/  ISETP.GT.U32.AND P4, PT, R34.reuse, R18, PT ;  /* 0x000000122200720c */ /* 0x040fe20003f84070 */
[----:B------:R-:W-:-:S02]  /*0f80*/  IMAD R27, R34, R9, R27 ;  /* 0x00000009221b7224 */ /* 0x000fc400078e021b */
[----:B------:R-:W-:-:S04]  /*0f90*/  IMAD.HI.U32 R6, R6, R37, RZ ;  /* 0x0000002506067227 */ /* 0x000fc800078e00ff */
[----:B------:R-:W-:Y:S02]  /*0fa0*/  IMAD.MOV R9, RZ, RZ, -R7 ;  /* 0x000000ffff097224 */ /* 0x000fe400078e0a07 */
[C---:B------:R-:W-:Y:S01]  /*0fb0*/  IMAD R28, R34.reuse, R8, R29 ;  /* 0x00000008221c7224 */ /* 0x040fe200078e021d */
[----:B------:R-:W-:Y:S01]  /*0fc0*/  IABS R8, R5 ;  /* 0x0000000500087213 */ /* 0x000fe20000000000 */
[----:B------:R-:W-:Y:S02]  /*0fd0*/  VIADD R7, R5, 0x80 ;  /* 0x0000008005077836 */ /* 0x000fe40000000000 */
[----:B------:R-:W-:Y:S02]  /*0fe0*/  IMAD.MOV R6, RZ, RZ, -R6 ;  /* 0x000000ffff067224 */ /* 0x000fe400078e0a06 */
[C---:B------:R-:W-:Y:S01]  /*0ff0*/  IMAD R29, R34.reuse, R9, R35 ;  /* 0x00000009221d7224 */ /* 0x040fe200078e0223 */
[----:B------:R-:W-:Y:S01]  /*1000*/  IABS R9, R7 ;  /* 0x0000000700097213 */ /* 0x000fe20000000000 */
[----:B------:R-:W-:Y:S01]  /*1010*/  @!P1 IMAD.MOV R10, RZ, RZ, -R10 ;  /* 0x000000ffff0a9224 */ /* 0x000fe200078e0a0a */
[C---:B------:R-:W-:Y:S01]  /*1020*/  ISETP.GT.U32.AND P1, PT, R34.reuse, R17, PT ;  /* 0x000000112200720c */ /* 0x040fe20003f24070 */
[----:B------:R-:W-:-:S02]  /*1030*/  IMAD R30, R34, R6, R37 ;  /* 0x00000006221e7224 */ /* 0x000fc400078e0225 */
[----:B------:R-:W-:Y:S01]  /*1040*/  @!P5 IMAD.IADD R19, R19, 0x1, -R34 ;  /* 0x000000011313d824 */ /* 0x000fe200078e0a22 */
[----:B------:R-:W-:Y:S01]  /*1050*/  ISETP.GT.U32.AND P5, PT, R34, R28, PT ;  /* 0x0000001c2200720c */ /* 0x000fe20003fa4070 */
[----:B------:R-:W-:-:S04]  /*1060*/  IMAD.HI.U32 R6, R4, R8, RZ ;  /* 0x0000000804067227 */ /* 0x000fc800078e00ff */
[--C-:B------:R-:W-:Y:S01]  /*1070*/  @!P6 IMAD.IADD R21, R21, 0x1, -R34.reuse ;  /* 0x000000011515e824 */ /* 0x100fe200078e0a22 */
[----:B------:R-:W-:Y:S01]  /*1080*/  ISETP.GT.U32.AND P6, PT, R34, R29, PT ;  /* 0x0000001d2200720c */ /* 0x000fe20003fc4070 */
[--C-:B------:R-:W-:Y:S01]  /*1090*/  @!P2 IMAD.IADD R23, R23, 0x1, -R34.reuse ;  /* 0x000000011717a824 */ /* 0x100fe200078e0a22 */
[----:B------:R-:W-:Y:S01]  /*10a0*/  ISETP.GE.AND P2, PT, R24, RZ, PT ;  /* 0x000000ff1800720c */ /* 0x000fe20003f46270 */
[--C-:B------:R-:W-:Y:S01]  /*10b0*/  @!P3 IMAD.IADD R25, R25, 0x1, -R34.reuse ;  /* 0x000000011919b824 */ /* 0x100fe200078e0a22 */
[----:B------:R-:W-:Y:S01]  /*10c0*/  ISETP.GT.U32.AND P3, PT, R34, R30, PT ;  /* 0x0000001e2200720c */ /* 0x000fe20003f64070 */
[----:B------:R-:W-:Y:S01]  /*10d0*/  IMAD.MOV.U32 R11, RZ, RZ, R9 ;  /* 0x000000ffff0b7224 */ /* 0x000fe200078e0009 */
[----:B------:R-:W-:Y:S01]  /*10e0*/  IADD3 R9, -R6, RZ, RZ ;  /* 0x000000ff06097210 */ /* 0x000fe20007ffe1ff */
[----:B------:R-:W-:Y:S01]  /*10f0*/  @!P4 IMAD.IADD R18, R18, 0x1, -R34 ;  /* 0x000000011212c824 */ /* 0x000fe200078e0a22 */
[----:B------:R-:W-:Y:S01]  /*1100*/  ISETP.GT.U32.AND P4, PT, R34, R27, PT ;  /* 0x0000001b2200720c */ /* 0x000fe20003f84070 */
[----:B------:R-:W-:-:S04]  /*1110*/  IMAD.HI.U32 R6, R4, R11, RZ ;  /* 0x0000000b04067227 */ /* 0x000fc800078e00ff */
[----:B------:R-:W-:Y:S01]  /*1120*/  IMAD R4, R33, R9, R8 ;  /* 0x0000000921047224 */ /* 0x000fe200078e0208 */
[----:B------:R-:W-:Y:S01]  /*1130*/  @!P6 IADD3 R29, R29, -R34, RZ ;  /* 0x800000221d1de210 */ /* 0x000fe20007ffe0ff */
[--C-:B------:R-:W-:Y:S01]  /*1140*/  @!P1 IMAD.IADD R17, R17, 0x1, -R34.reuse ;  /* 0x0000000111119824 */ /* 0x100fe200078e0a22 */
[----:B------:R-:W-:Y:S01]  /*1150*/  ISETP.GE.AND P1, PT, R22, RZ, PT ;  /* 0x000000ff1600720c */ /* 0x000fe20003f26270 */
[----:B------:R-:W-:Y:S01]  /*1160*/  @!P5 IMAD.IADD R28, R28, 0x1, -R34 ;  /* 0x000000011c1cd824 */ /* 0x000fe200078e0a22 */
[----:B------:R-:W-:Y:S01]  /*1170*/  ISETP.GT.U32.AND P5, PT, R33, R4, PT ;  /* 0x000000042100720c */ /* 0x000fe20003fa4070 */
[----:B------:R-:W-:Y:S01]  /*1180*/  IMAD.MOV.U32 R24, RZ, RZ, R18 ;  /* 0x000000ffff187224 */ /* 0x000fe200078e0012 */
[----:B------:R-:W1:Y:S01]  /*1190*/  LDC.64 R8, c[0x0][0x230] ;  /* 0x00008c00ff087b82 */ /* 0x000e620000000a00 */
[----:B------:R-:W-:Y:S02]  /*11a0*/  IMAD.MOV R6, RZ, RZ, -R6 ;  /* 0x000000ffff067224 */ /* 0x000fe400078e0a06 */
[----:B------:R-:W-:Y:S01]  /*11b0*/  @!P3 IMAD.IADD R30, R30, 0x1, -R34 ;  /* 0x000000011e1eb824 */ /* 0x000fe200078e0a22 */
[C---:B------:R-:W-:Y:S01]  /*11c0*/  ISETP.GT.U32.AND P3, PT, R34.reuse, R28, PT ;  /* 0x0000001c2200720c */ /* 0x040fe20003f64070 */
[----:B------:R-:W-:Y:S01]  /*11d0*/  @!P2 IMAD.MOV R24, RZ, RZ, -R24 ;  /* 0x000000ffff18a224 */ /* 0x000fe200078e0a18 */
[----:B------:R-:W-:Y:S01]  /*11e0*/  ISETP.GT.U32.AND P2, PT, R34, R29, PT ;  /* 0x0000001d2200720c */ /* 0x000fe20003f44070 */
[----:B------:R-:W-:Y:S01]  /*11f0*/  @!P4 IMAD.IADD R27, R27, 0x1, -R34 ;  /* 0x000000011b1bc824 */ /* 0x000fe200078e0a22 */
[----:B------:R-:W-:Y:S01]  /*1200*/  ISETP.GE.AND P4, PT, R26, RZ, PT ;  /* 0x000000ff1a00720c */ /* 0x000fe20003f86270 */
[----:B------:R-:W-:Y:S01]  /*1210*/  IMAD R6, R33, R6, R11 ;  /* 0x0000000621067224 */ /* 0x000fe200078e020b */
[----:B------:R-:W-:Y:S01]  /*1220*/  LOP3.LUT R11, RZ, R188, RZ, 0x33, !PT ;  /* 0x000000bcff0b7212 */ /* 0x000fe200078e33ff */
[----:B------:R-:W-:-:S02]  /*1230*/  IMAD.MOV.U32 R22, RZ, RZ, R15 ;  /* 0x000000ffff167224 */ /* 0x000fc400078e000f */
[----:B------:R-:W-:Y:S01]  /*1240*/  @!P1 IMAD.MOV R17, RZ, RZ, -R17 ;  /* 0x000000ffff119224 */ /* 0x000fe200078e0a11 */
[----:B------:R-:W-:Y:S01]  /*1250*/  ISETP.GT.U32.AND P6, PT, R33, R6, PT ;  /* 0x000000062100720c */ /* 0x000fe20003fc4070 */
[----:B------:R-:W-:Y:S01]  /*1260*/  @!P0 IMAD.MOV R22, RZ, RZ, -R22 ;  /* 0x000000ffff168224 */ /* 0x000fe200078e0a16 */
[----:B------:R-:W-:Y:S01]  /*1270*/  ISETP.GE.AND P0, PT, R38, RZ, PT ;  /* 0x000000ff2600720c */ /* 0x000fe20003f06270 */
[----:B------:R-:W-:Y:S01]  /*1280*/  IMAD.MOV.U32 R26, RZ, RZ, R19 ;  /* 0x000000ffff1a7224 */ /* 0x000fe200078e0013 */
[----:B------:R-:W-:Y:S01]  /*1290*/  ISETP.GT.U32.AND P1, PT, R34, R27, PT ;  /* 0x0000001b2200720c */ /* 0x000fe20003f24070 */
[--C-:B------:R-:W-:Y:S01]  /*12a0*/  @!P5 IMAD.IADD R4, R4, 0x1, -R33.reuse ;  /* 0x000000010404d824 */ /* 0x100fe200078e0a21 */
[----:B------:R-:W-:Y:S01]  /*12b0*/  ISETP.GT.U32.AND P5, PT, R34, R30, PT ;  /* 0x0000001e2200720c */ /* 0x000fe20003fa4070 */
[--C-:B------:R-:W-:Y:S01]  /*12c0*/  @!P3 IMAD.IADD R28, R28, 0x1, -R34.reuse ;  /* 0x000000011c1cb824 */ /* 0x100fe200078e0a22 */
[----:B------:R-:W-:Y:S01]  /*12d0*/  @!P4 IADD3 R26, -R26, RZ, RZ ;  /* 0x000000ff1a1ac210 */ /* 0x000fe20007ffe1ff */
[--C-:B------:R-:W-:Y:S01]  /*12e0*/  @!P2 IMAD.IADD R29, R29, 0x1, -R34.reuse ;  /* 0x000000011d1da824 */ /* 0x100fe200078e0a22 */
[----:B------:R-:W-:Y:S01]  /*12f0*/  ISETP.GE.AND P3, PT, R41, RZ, PT ;  /* 0x000000ff2900720c */ /* 0x000fe20003f66270 */
[----:B------:R-:W2:Y:S01]  /*1300*/  LDC.64 R18, c[0x0][0x238] ;  /* 0x00008e00ff127b82 */ /* 0x000ea20000000a00 */
[----:B------:R-:W-:Y:S01]  /*1310*/  ISETP.GE.AND P2, PT, R42, RZ, PT ;  /* 0x000000ff2a00720c */ /* 0x000fe20003f46270 */
[----:B------:R-:W-:Y:S01]  /*1320*/  @!P6 IMAD.IADD R6, R6, 0x1, -R33 ;  /* 0x000000010606e824 */ /* 0x000fe200078e0a21 */
[----:B------:R-:W-:Y:S01]  /*1330*/  ISETP.GT.U32.AND P4, PT, R33, R4, PT ;  /* 0x000000042100720c */ /* 0x000fe20003f84070 */
[----:B------:R-:W-:Y:S01]  /*1340*/  @!P0 IMAD.MOV R21, RZ, RZ, -R21 ;  /* 0x000000ffff158224 */ /* 0x000fe200078e0a15 */
[----:B------:R-:W-:Y:S01]  /*1350*/  ISETP.GE.AND P6, PT, R39, RZ, PT ;  /* 0x000000ff2700720c */ /* 0x000fe20003fc6270 */
[--C-:B------:R-:W-:Y:S01]  /*1360*/  @!P1 IMAD.IADD R27, R27, 0x1, -R34.reuse ;  /* 0x000000011b1b9824 */ /* 0x100fe200078e0a22 */
[----:B------:R-:W-:Y:S01]  /*1370*/  ISETP.GT.U32.AND P0, PT, R33, R6, PT ;  /* 0x000000062100720c */ /* 0x000fe20003f04070 */
[----:B------:R-:W3:Y:S01]  /*1380*/  LDC.64 R14, c[0x0][0x218] ;  /* 0x00008600ff0e7b82 */ /* 0x000ee20000000a00 */
[----:B------:R-:W-:Y:S01]  /*1390*/  ISETP.GE.AND P1, PT, R40, RZ, PT ;  /* 0x000000ff2800720c */ /* 0x000fe20003f26270 */
[----:B------:R-:W-:Y:S01]  /*13a0*/  @!P5 IMAD.IADD R30, R30, 0x1, -R34 ;  /* 0x000000011e1ed824 */ /* 0x000fe200078e0a22 */
[----:B------:R-:W-:Y:S01]  /*13b0*/  ISETP.GE.AND P5, PT, R43, RZ, PT ;  /* 0x000000ff2b00720c */ /* 0x000fe20003fa6270 */
[----:B------:R-:W-:Y:S01]  /*13c0*/  @!P3 IMAD.MOV R27, RZ, RZ, -R27 ;  /* 0x000000ffff1bb224 */ /* 0x000fe200078e0a1b */
[----:B------:R-:W-:Y:S01]  /*13d0*/  ISETP.GE.AND P3, PT, R5, RZ, PT ;  /* 0x000000ff0500720c */ /* 0x000fe20003f66270 */
[----:B------:R-:W-:Y:S01]  /*13e0*/  @!P2 IMAD.MOV R28, RZ, RZ, -R28 ;  /* 0x000000ffff1ca224 */ /* 0x000fe200078e0a1c */
[----:B------:R-:W-:Y:S01]  /*13f0*/  ISETP.GE.AND P2, PT, R7, RZ, PT ;  /* 0x000000ff0700720c */ /* 0x000fe20003f46270 */
[----:B------:R-:W-:Y:S01]  /*1400*/  @!P4 IMAD.IADD R4, R4, 0x1, -R33 ;  /* 0x000000010404c824 */ /* 0x000fe200078e0a21 */
[----:B------:R-:W-:Y:S01]  /*1410*/  ISETP.GE.AND P4, PT, R36, RZ, PT ;  /* 0x000000ff2400720c */ /* 0x000fe20003f86270 */
[----:B------:R-:W-:-:S02]  /*1420*/  @!P6 IMAD.MOV R23, RZ, RZ, -R23 ;  /* 0x000000ffff17e224 */ /* 0x000fc400078e0a17 */
[----:B------:R-:W-:Y:S01]  /*1430*/  @!P0 IMAD.IADD R6, R6, 0x1, -R33 ;  /* 0x0000000106068824 */ /* 0x000fe200078e0a21 */
[----:B------:R-:W-:Y:S01]  /*1440*/  ISETP.NE.AND P0, PT, R189, RZ, PT ;  /* 0x000000ffbd00720c */ /* 0x000fe20003f05270 */
[----:B-1----:R-:W-:Y:S01]  /*1450*/  VIADD R33, R8, 0xffffffff ;  /* 0xffffffff08217836 */ /* 0x002fe20000000000 */
[----:B------:R-:W-:Y:S01]  /*1460*/  @!P1 IADD3 R25, -R25, RZ, RZ ;  /* 0x000000ff19199210 */ /* 0x000fe20007ffe1ff */
[----:B------:R-:W-:Y:S01]  /*1470*/  @!P5 IMAD.MOV R29, RZ, RZ, -R29 ;  /* 0x000000ffff1dd224 */ /* 0x000fe200078e0a1d */
[----:B------:R-:W-:Y:S01]  /*1480*/  ISETP.NE.AND P1, PT, R188, RZ, PT ;  /* 0x000000ffbc00720c */ /* 0x000fe20003f25270 */
[----:B------:R-:W-:Y:S01]  /*1490*/  @!P3 IMAD.MOV R4, RZ, RZ, -R4 ;  /* 0x000000ffff04b224 */ /* 0x000fe200078e0a04 */
[C---:B------:R-:W-:Y:S01]  /*14a0*/  SEL R172, R13.reuse, R17, !P0 ;  /* 0x000000110dac7207 */ /* 0x040fe20004000000 */
[----:B------:R-:W-:Y:S01]  /*14b0*/  @!P2 IMAD.MOV R6, RZ, RZ, -R6 ;  /* 0x000000ffff06a224 */ /* 0x000fe200078e0a06 */
[C---:B------:R-:W-:Y:S01]  /*14c0*/  SEL R152, R13.reuse, R10, !P0 ;  /* 0x0000000a0d987207 */ /* 0x040fe20004000000 */
[----:B------:R-:W-:Y:S01]  /*14d0*/  @!P4 IMAD.MOV R30, RZ, RZ, -R30 ;  /* 0x000000ffff1ec224 */ /* 0x000fe200078e0a1e */
[----:B------:R-:W-:Y:S01]  /*14e0*/  SEL R156, R13, R12, !P0 ;  /* 0x0000000c0d9c7207 */ /* 0x000fe20004000000 */
[----:B--2---:R-:W-:Y:S01]  /*14f0*/  IMAD R17, R209, R19, RZ ;  /* 0x00000013d1117224 */ /* 0x004fe200078e02ff */
[C---:B------:R-:W-:Y:S01]  /*1500*/  SEL R4, R11.reuse, R4, !P1 ;  /* 0x000000040b047207 */ /* 0x040fe20004800000 */
[----:B------:R-:W-:Y:S01]  /*1510*/  IMAD R152, R152, UR5, RZ ;  /* 0x0000000598987c24 */ /* 0x000fe2000f8e02ff */
[----:B------:R-:W-:Y:S01]  /*1520*/  SEL R12, R11, R6, !P1 ;  /* 0x000000060b0c7207 */ /* 0x000fe20004800000 */
[----:B------:R-:W-:Y:S01]  /*1530*/  IMAD R156, R156, UR5, RZ ;  /* 0x000000059c9c7c24 */ /* 0x000fe2000f8e02ff */
[C---:B------:R-:W-:Y:S01]  /*1540*/  SEL R160, R13.reuse, R16, !P0 ;  /* 0x000000100da07207 */ /* 0x040fe20004000000 */
[----:B------:R-:W-:Y:S01]  /*1550*/  IMAD R172, R172, UR5, RZ ;  /* 0x00000005acac7c24 */ /* 0x000fe2000f8e02ff */
[C---:B------:R-:W-:Y:S01]  /*1560*/  SEL R164, R13.reuse, R20, !P0 ;  /* 0x000000140da47207 */ /* 0x040fe20004000000 */
[----:B------:R-:W-:Y:S01]  /*1570*/  IMAD R12, R12, R9, RZ ;  /* 0x000000090c0c7224 */ /* 0x000fe200078e02ff */
[C---:B------:R-:W-:Y:S01]  /*1580*/  SEL R168, R13.reuse, R22, !P0 ;  /* 0x000000160da87207 */ /* 0x040fe20004000000 */
[----:B------:R-:W-:Y:S01]  /*1590*/  IMAD R160, R160, UR5, RZ ;  /* 0x00000005a0a07c24 */ /* 0x000fe2000f8e02ff */
        /* <DEDUP_REMOVED lines=17> */
[----:B------:R-:W-:Y:S01]  /*16b0*/  VIADD R6, R8, 0xfffffffe ;  /* 0xfffffffe08067836 */ /* 0x000fe20000000000 */
[----:B------:R-:W-:Y:S01]  /*16c0*/  SEL R212, R13, R32, !P0 ;  /* 0x000000200dd47207 */ /* 0x000fe20004000000 */
[----:B------:R-:W-:Y:S01]  /*16d0*/  IMAD R13, R4, R9, RZ ;  /* 0x00000009040d7224 */ /* 0x000fe200078e02ff */
[C---:B---3--:R-:W-:Y:S01]  /*16e0*/  LEA R53, P0, R17.reuse, R14, 0x2 ;  /* 0x0000000e11357211 */ /* 0x048fe200078010ff */
[----:B------:R-:W-:Y:S01]  /*16f0*/  IMAD R200, R200, UR5, RZ ;  /* 0x00000005c8c87c24 */ /* 0x000fe2000f8e02ff */
[----:B------:R-:W-:Y:S01]  /*1700*/  ISETP.GE.U32.AND P5, PT, R6, 0x7fffffdf, PT ;  /* 0x7fffffdf0600780c */ /* 0x000fe20003fa6070 */
[----:B------:R-:W-:Y:S01]  /*1710*/  IMAD R204, R204, UR5, RZ ;  /* 0x00000005cccc7c24 */ /* 0x000fe2000f8e02ff */
[----:B------:R-:W-:Y:S01]  /*1720*/  LEA.HI.X.SX32 R9, R17, R15, 0x2, P0 ;  /* 0x0000000f11097211 */ /* 0x000fe200000f16ff */
[----:B------:R-:W-:Y:S01]  /*1730*/  VIADD R6, R8, 0xfffffffb ;  /* 0xfffffffb08067836 */ /* 0x000fe20000000000 */
[-C--:B------:R-:W-:Y:S01]  /*1740*/  LEA R148, P0, R152, R53.reuse, 0x2 ;  /* 0x0000003598947211 */ /* 0x080fe200078010ff */
[----:B------:R-:W-:Y:S01]  /*1750*/  IMAD R208, R208, UR5, RZ ;  /* 0x00000005d0d07c24 */ /* 0x000fe2000f8e02ff */
[----:B------:R-:W-:Y:S01]  /*1760*/  LEA R64, P3, R156, R53, 0x2 ;  /* 0x000000359c407211 */ /* 0x000fe200078610ff */
[----:B------:R-:W-:Y:S01]  /*1770*/  IMAD R212, R212, UR5, RZ ;  /* 0x00000005d4d47c24 */ /* 0x000fe2000f8e02ff */
[-C--:B------:R-:W-:Y:S01]  /*1780*/  LEA.HI.X.SX32 R149, R152, R9.reuse, 0x2, P0 ;  /* 0x0000000998957211 */ /* 0x080fe200000f16ff */
[----:B------:R-:W-:Y:S01]  /*1790*/  IMAD.SHL.U32 R4, R13, 0x4, RZ ;  /* 0x000000040d047824 */ /* 0x000fe200078e00ff */
[----:B------:R-:W-:Y:S01]  /*17a0*/  LEA.HI.X.SX32 R65, R156, R9, 0x2, P3 ;  /* 0x000000099c417211 */ /* 0x000fe200018f16ff */
[----:B------:R-:W-:Y:S01]  /*17b0*/  VIADD R11, R8, 0xfffffffc ;  /* 0xfffffffc080b7836 */ /* 0x000fe20000000000 */
[-C--:B------:R-:W-:Y:S01]  /*17c0*/  LEA R50, P0, R160, R53.reuse, 0x2 ;  /* 0x00000035a0327211 */ /* 0x080fe200078010ff */
[----:B------:R-:W-:Y:S01]  /*17d0*/  VIADD R29, R3, UR8 ;  /* 0x00000008031d7c36 */ /* 0x000fe20008000000 */
[----:B------:R-:W-:Y:S01]  /*17e0*/  LEA R62, P3, R164, R53, 0x2 ;  /* 0x00000035a43e7211 */ /* 0x000fe200078610ff */
[----:B------:R-:W-:Y:S01]  /*17f0*/  IMAD R20, R18, 0x3, RZ ;  /* 0x0000000312147824 */ /* 0x000fe200078e02ff */
[-C--:B------:R-:W-:Y:S01]  /*1800*/  LEA.HI.X.SX32 R51, R160, R9.reuse, 0x2, P0 ;  /* 0x00000009a0337211 */ /* 0x080fe200000f16ff */
[----:B------:R-:W-:Y:S01]  /*1810*/  IMAD R197, R18, 0xd, RZ ;  /* 0x0000000d12c57824 */ /* 0x000fe200078e02ff */
[----:B------:R-:W-:Y:S01]  /*1820*/  LEA.HI.X.SX32 R63, R164, R9, 0x2, P3 ;  /* 0x00000009a43f7211 */ /* 0x000fe200018f16ff */
[----:B------:R-:W-:Y:S01]  /*1830*/  IMAD R193, R18, 0xe, RZ ;  /* 0x0000000e12c17824 */ /* 0x000fe200078e02ff */
[-C--:B------:R-:W-:Y:S01]  /*1840*/  LEA R48, P0, R168, R53.reuse, 0x2 ;  /* 0x00000035a8307211 */ /* 0x080fe200078010ff */
[----:B------:R-:W-:Y:S01]  /*1850*/  IMAD R181, R18, 0xf, RZ ;  /* 0x0000000f12b57824 */ /* 0x000fe200078e02ff */
[----:B------:R-:W-:Y:S01]  /*1860*/  LEA R34, P3, R172, R53, 0x2 ;  /* 0x00000035ac227211 */ /* 0x000fe200078610ff */
[----:B------:R-:W-:Y:S01]  /*1870*/  IMAD.SHL.U32 R177, R18, 0x10, RZ ;  /* 0x0000001012b17824 */ /* 0x000fe200078e00ff */
[-C--:B------:R-:W-:Y:S01]  /*1880*/  LEA.HI.X.SX32 R49, R168, R9.reuse, 0x2, P0 ;  /* 0x00000009a8317211 */ /* 0x080fe200000f16ff */
[----:B------:R-:W-:Y:S01]  /*1890*/  IMAD R173, R18, 0x11, RZ ;  /* 0x0000001112ad7824 */ /* 0x000fe200078e02ff */
[----:B------:R-:W-:Y:S01]  /*18a0*/  LEA.HI.X.SX32 R35, R172, R9, 0x2, P3 ;  /* 0x00000009ac237211 */ /* 0x000fe200018f16ff */
[----:B------:R-:W-:Y:S01]  /*18b0*/  IMAD R169, R18, 0x12, RZ ;  /* 0x0000001212a97824 */ /* 0x000fe200078e02ff */
[-C--:B------:R-:W-:Y:S01]  /*18c0*/  LEA R46, P0, R176, R53.reuse, 0x2 ;  /* 0x00000035b02e7211 */ /* 0x080fe200078010ff */
[----:B------:R-:W-:Y:S01]  /*18d0*/  IMAD R165, R18, 0x13, RZ ;  /* 0x0000001312a57824 */ /* 0x000fe200078e02ff */
        /* <DEDUP_REMOVED lines=18> */
[----:B------:R-:W-:-:S02]  /*1a00*/  LEA.HI.X.SX32 R43, R192, R9, 0x2, P0 ;  /* 0x00000009c02b7211 */ /* 0x000fc400000f16ff */
[----:B------:R-:W-:Y:S02]  /*1a10*/  LEA.HI.X.SX32 R57, R196, R9, 0x2, P3 ;  /* 0x00000009c4397211 */ /* 0x000fe400018f16ff */
[-C--:B------:R-:W-:Y:S02]  /*1a20*/  LEA R40, P0, R200, R53.reuse, 0x2 ;  /* 0x00000035c8287211 */ /* 0x080fe400078010ff */
[----:B------:R-:W-:Y:S02]  /*1a30*/  LEA R54, P3, R204, R53, 0x2 ;  /* 0x00000035cc367211 */ /* 0x000fe400078610ff */
[----:B------:R-:W-:Y:S01]  /*1a40*/  ISETP.GE.U32.AND P6, PT, R6, 0x7fffffdc, PT ;  /* 0x7fffffdc0600780c */ /* 0x000fe20003fc6070 */
[----:B------:R-:W-:Y:S01]  /*1a50*/  IMAD.SHL.U32 R6, R12, 0x4, RZ ;  /* 0x000000040c067824 */ /* 0x000fe200078e00ff */
[-C--:B------:R-:W-:Y:S02]  /*1a60*/  LEA.HI.X.SX32 R41, R200, R9.reuse, 0x2, P0 ;  /* 0x00000009c8297211 */ /* 0x080fe400000f16ff */
[----:B------:R-:W-:-:S02]  /*1a70*/  LEA.HI.X.SX32 R55, R204, R9, 0x2, P3 ;  /* 0x00000009cc377211 */ /* 0x000fc400018f16ff */
[-C--:B------:R-:W-:Y:S02]  /*1a80*/  LEA R38, P0, R208, R53.reuse, 0x2 ;  /* 0x00000035d0267211 */ /* 0x080fe400078010ff */
[----:B------:R-:W-:Y:S02]  /*1a90*/  LEA R52, P3, R212, R53, 0x2 ;  /* 0x00000035d4347211 */ /* 0x000fe400078610ff */
[----:B------:R-:W-:Y:S02]  /*1aa0*/  ISETP.GE.U32.AND P4, PT, R33, 0x7fffffe0, PT ;  /* 0x7fffffe02100780c */ /* 0x000fe40003f86070 */
[-C--:B------:R-:W-:Y:S02]  /*1ab0*/  LEA.HI.X.SX32 R39, R208, R9.reuse, 0x2, P0 ;  /* 0x00000009d0277211 */ /* 0x080fe400000f16ff */
[----:B------:R-:W-:Y:S01]  /*1ac0*/  LEA.HI.X.SX32 R53, R212, R9, 0x2, P3 ;  /* 0x00000009d4357211 */ /* 0x000fe200018f16ff */
[----:B------:R-:W-:Y:S01]  /*1ad0*/  VIADD R9, R8, 0xfffffff9 ;  /* 0xfffffff908097836 */ /* 0x000fe20000000000 */
[----:B------:R-:W-:-:S02]  /*1ae0*/  IADD3 R68, P0, R4, UR6, RZ ;  /* 0x0000000604447c10 */ /* 0x000fc4000ff1e0ff */
[----:B------:R-:W-:Y:S02]  /*1af0*/  IADD3 R206, P3, R6, UR6, RZ ;  /* 0x0000000606ce7c10 */ /* 0x000fe4000ff7e0ff */
[----:B------:R-:W-:Y:S02]  /*1b00*/  IADD3 R10, R8, -0x3, RZ ;  /* 0xfffffffd080a7810 */ /* 0x000fe40007ffe0ff */
[----:B------:R-:W-:Y:S02]  /*1b10*/  LEA.HI.X.SX32 R69, R13, UR7, 0x2, P0 ;  /* 0x000000070d457c11 */ /* 0x000fe400080f16ff */
[----:B------:R-:W-:Y:S02]  /*1b20*/  LEA.HI.X.SX32 R207, R12, UR7, 0x2, P3 ;  /* 0x000000070ccf7c11 */ /* 0x000fe400098f16ff */
[----:B------:R-:W-:Y:S01]  /*1b30*/  ISETP.GE.U32.AND P3, PT, R9, 0x7fffffda, PT ;  /* 0x7fffffda0900780c */ /* 0x000fe20003f66070 */
[----:B------:R-:W-:Y:S01]  /*1b40*/  VIADD R9, R8, 0xfffffff8 ;  /* 0xfffffff808097836 */ /* 0x000fe20000000000 */
[----:B------:R-:W-:Y:S01]  /*1b50*/  ISETP.GE.U32.AND P2, PT, R10, 0x7fffffde, PT ;  /* 0x7fffffde0a00780c */ /* 0x000fe20003f46070 */
[----:B------:R-:W-:Y:S01]  /*1b60*/  @!PT LDS RZ, [RZ] ;  /* 0x00000000fffff984 */ /* 0x000fe20000000800 */
[----:B------:R-:W-:Y:S01]  /*1b70*/  @!PT LDS RZ, [RZ] ;  /* 0x00000000fffff984 */ /* 0x000fe20000000800 */
[----:B------:R-:W-:Y:S01]  /*1b80*/  @!PT LDS RZ, [RZ] ;  /* 0x00000000fffff984 */ /* 0x000fe20000000800 */
[----:B------:R1:W-:Y:S01]  /*1b90*/  LDGSTS.E [R29], desc[UR16][R68.64], !P4 ;  /* 0x00000000441d7fae */ /* 0x0003e2000e121850 */
[----:B------:R-:W-:Y:S01]  /*1ba0*/  ISETP.GE.U32.AND P1, PT, R11, 0x7fffffdd, PT ;  /* 0x7fffffdd0b00780c */ /* 0x000fe20003f26070 */
[C---:B------:R-:W-:Y:S01]  /*1bb0*/  IMAD.WIDE R216, R18.reuse, 0x4, R68 ;  /* 0x0000000412d87825 */ /* 0x040fe200078e0244 */
[C---:B------:R-:W-:Y:S01]  /*1bc0*/  SHF.L.U32 R153, R18.reuse, 0x1, RZ ;  /* 0x0000000112997819 */ /* 0x040fe200000006ff */
[----:B------:R2:W-:Y:S01]  /*1bd0*/  LDGSTS.E [R29+0x4000], desc[UR16][R206.64], !P4 ;  /* 0x04000000ce1d7fae */ /* 0x0005e2000e121850 */
[----:B------:R-:W-:Y:S01]  /*1be0*/  ISETP.GE.U32.AND P4, PT, R9, 0x7fffffd9, PT ;  /* 0x7fffffd90900780c */ /* 0x000fe20003f86070 */
[----:B------:R-:W-:Y:S01]  /*1bf0*/  IMAD.WIDE R214, R18, 0x4, R206 ;  /* 0x0000000412d67825 */ /* 0x000fe200078e02ce */
[C---:B------:R-:W-:Y:S01]  /*1c00*/  LOP3.LUT R16, R3.reuse, 0x10, RZ, 0x3c, !PT ;  /* 0x0000001003107812 */ /* 0x040fe200078e3cff */
[----:B------:R3:W-:Y:S01]  /*1c10*/  LDGSTS.E [R29+0x4], desc[UR16][R216.64], !P5 ;  /* 0x00004000d81d7fae */ /* 0x0007e2000e921850 */
[----:B------:R-:W-:Y:S01]  /*1c20*/  LOP3.LUT R21, R3, 0x70, RZ, 0x3c, !PT ;  /* 0x0000007003157812 */ /* 0x000fe200078e3cff */
[----:B------:R-:W-:-:S02]  /*1c30*/  VIADD R10, R8, 0xfffffffa ;  /* 0xfffffffa080a7836 */ /* 0x000fc40000000000 */
[----:B------:R-:W-:Y:S01]  /*1c40*/  VIADD R9, R8, 0xfffffff7 ;  /* 0xfffffff708097836 */ /* 0x000fe20000000000 */
[----:B------:R4:W-:Y:S01]  /*1c50*/  LDGSTS.E [R29+0x4004], desc[UR16][R214.64], !P5 ;  /* 0x04004000d61d7fae */ /* 0x0009e2000e921850 */
[----:B------:R-:W-:Y:S01]  /*1c60*/  IMAD.WIDE R210, R153, 0x4, R68 ;  /* 0x0000000499d27825 */ /* 0x000fe200078e0244 */
[----:B------:R-:W-:Y:S02]  /*1c70*/  ISETP.GE.U32.AND P0, PT, R10, 0x7fffffdb, PT ;  /* 0x7fffffdb0a00780c */ /* 0x000fe40003f06070 */
[----:B------:R-:W-:Y:S01]  /*1c80*/  ISETP.GE.U32.AND P5, PT, R9, 0x7fffffd8, PT ;  /* 0x7fffffd80900780c */ /* 0x000fe20003fa6070 */
[----:B------:R-:W-:Y:S01]  /*1c90*/  IMAD.WIDE R162, R153, 0x4, R206 ;  /* 0x0000000499a27825 */ /* 0x000fe200078e02ce */
[----:B------:R4:W-:Y:S01]  /*1ca0*/  LDGSTS.E [R29+0x8], desc[UR16][R210.64], !P2 ;  /* 0x00008000d21d7fae */ /* 0x0009e2000d121850 */
[----:B------:R-:W-:Y:S02]  /*1cb0*/  IADD3 R22, R21, UR8, RZ ;  /* 0x0000000815167c10 */ /* 0x000fe4000fffe0ff */
[C---:B------:R-:W-:Y:S01]  /*1cc0*/  IMAD.WIDE R166, R20.reuse, 0x4, R68 ;  /* 0x0000000414a67825 */ /* 0x040fe200078e0244 */
[----:B------:R4:W-:Y:S01]  /*1cd0*/  LDGSTS.E [R29+0x4008], desc[UR16][R162.64], !P2 ;  /* 0x04008000a21d7fae */ /* 0x0009e2000d121850 */
[----:B------:R-:W5:Y:S02]  /*1ce0*/  LDC R21, c[0x0][0x230] ;  /* 0x00008c00ff157b82 */ /* 0x000f640000000800 */
[----:B------:R-:W-:Y:S01]  /*1cf0*/  IMAD.WIDE R198, R20, 0x4, R206 ;  /* 0x0000000414c67825 */ /* 0x000fe200078e02ce */
[----:B------:R4:W-:Y:S03]  /*1d00*/  LDGSTS.E [R29+0xc], desc[UR16][R166.64], !P1 ;  /* 0x0000c000a61d7fae */ /* 0x0009e6000c921850 */
[----:B------:R-:W-:Y:S01]  /*1d10*/  VIADD R10, R8, 0xfffffff6 ;  /* 0xfffffff6080a7836 */ /* 0x000fe20000000000 */
[----:B------:R4:W-:Y:S01]  /*1d20*/  LDGSTS.E [R29+0x400c], desc[UR16][R198.64], !P1 ;  /* 0x0400c000c61d7fae */ /* 0x0009e2000c921850 */
[----:B------:R-:W-:-:S02]  /*1d30*/  IMAD.SHL.U32 R11, R18, 0x4, RZ ;  /* 0x00000004120b7824 */ /* 0x000fc400078e00ff */
[----:B------:R-:W-:Y:S01]  /*1d40*/  VIADD R9, R8, 0xfffffff5 ;  /* 0xfffffff508097836 */ /* 0x000fe20000000000 */
[----:B------:R-:W-:Y:S01]  /*1d50*/  ISETP.GE.U32.AND P2, PT, R10, 0x7fffffd7, PT ;  /* 0x7fffffd70a00780c */ /* 0x000fe20003f46070 */
[----:B------:R-:W-:Y:S01]  /*1d60*/  VIADD R28, R16, UR8 ;  /* 0x00000008101c7c36 */ /* 0x000fe20008000000 */
[----:B------:R-:W-:Y:S01]  /*1d70*/  STL [R1+0x28], R153 ;  /* 0x0000289901007387 */ /* 0x000fe20000100800 */
[----:B------:R-:W-:Y:S01]  /*1d80*/  IMAD.WIDE R116, R11, 0x4, R68 ;  /* 0x000000040b747825 */ /* 0x000fe200078e0244 */
[----:B------:R-:W-:Y:S02]  /*1d90*/  ISETP.GE.U32.AND P1, PT, R9, 0x7fffffd6, PT ;  /* 0x7fffffd60900780c */ /* 0x000fe40003f26070 */
[----:B------:R-:W-:Y:S01]  /*1da0*/  STL [R1+0x24], R20 ;  /* 0x0000241401007387 */ /* 0x000fe20000100800 */
[----:B------:R-:W-:Y:S01]  /*1db0*/  IMAD.WIDE R202, R11, 0x4, R206 ;  /* 0x000000040bca7825 */ /* 0x000fe200078e02ce */
[----:B------:R-:W-:Y:S02]  /*1dc0*/  LOP3.LUT R16, R3, 0x20, RZ, 0x3c, !PT ;  /* 0x0000002003107812 */ /* 0x000fe400078e3cff */
[----:B------:R1:W-:Y:S01]  /*1dd0*/  STL [R1+0x20], R11 ;  /* 0x0000200b01007387 */ /* 0x0003e20000100800 */
[----:B------:R-:W-:-:S02]  /*1de0*/  VIADD R9, R8, 0xfffffff4 ;  /* 0xfffffff408097836 */ /* 0x000fc40000000000 */
[----:B------:R-:W-:Y:S01]  /*1df0*/  IMAD R10, R18, 0x5, RZ ;  /* 0x00000005120a7824 */ /* 0x000fe200078e02ff */
[----:B------:R4:W-:Y:S01]  /*1e00*/  LDGSTS.E [R28], desc[UR16][R116.64], !P6 ;  /* 0x00000000741c7fae */ /* 0x0009e2000f121850 */
[----:B------:R-:W-:Y:S01]  /*1e10*/  VIADD R27, R16, UR8 ;  /* 0x00000008101b7c36 */ /* 0x000fe20008000000 */
[----:B------:R-:W-:Y:S01]  /*1e20*/  LOP3.LUT R16, R3, 0x30, RZ, 0x3c, !PT ;  /* 0x0000003003107812 */ /* 0x000fe200078e3cff */
[----:B------:R-:W-:Y:S01]  /*1e30*/  IMAD.WIDE R194, R10, 0x4, R68 ;  /* 0x000000040ac27825 */ /* 0x000fe200078e0244 */
[----:B------:R4:W-:Y:S01]  /*1e40*/  LDGSTS.E [R28+0x4000], desc[UR16][R202.64], !P6 ;  /* 0x04000000ca1c7fae */ /* 0x0009e2000f121850 */
[----:B------:R-:W-:Y:S02]  /*1e50*/  ISETP.GE.U32.AND P6, PT, R9, 0x7fffffd5, PT ;  /* 0x7fffffd50900780c */ /* 0x000fe40003fc6070 */
[----:B-1----:R-:W-:Y:S01]  /*1e60*/  IMAD R11, R18, 0x6, RZ ;  /* 0x00000006120b7824 */ /* 0x002fe200078e02ff */
[----:B------:R-:W-:Y:S01]  /*1e70*/  STL [R1+0x1c], R10 ;  /* 0x00001c0a01007387 */ /* 0x000fe20000100800 */
[----:B------:R-:W-:-:S03]  /*1e80*/  IMAD.WIDE R170, R10, 0x4, R206 ;  /* 0x000000040aaa7825 */ /* 0x000fc600078e02ce */
[----:B------:R1:W-:Y:S01]  /*1e90*/  LDGSTS.E [R28+0x4], desc[UR16][R194.64], !P0 ;  /* 0x00004000c21c7fae */ /* 0x0003e2000c121850 */
[----:B------:R-:W-:Y:S02]  /*1ea0*/  VIADD R9, R8, 0xfffffff3 ;  /* 0xfffffff308097836 */ /* 0x000fe40000000000 */
[----:B------:R-:W-:Y:S01]  /*1eb0*/  IMAD R20, R18, 0x7, RZ ;  /* 0x0000000712147824 */ /* 0x000fe200078e02ff */
[----:B------:R2:W-:Y:S01]  /*1ec0*/  STL [R1+0x18], R11 ;  /* 0x0000180b01007387 */ /* 0x0005e20000100800 */
[----:B------:R-:W-:-:S03]  /*1ed0*/  IMAD.WIDE R186, R11, 0x4, R68 ;  /* 0x000000040bba7825 */ /* 0x000fc600078e0244 */
[----:B------:R1:W-:Y:S01]  /*1ee0*/  LDGSTS.E [R28+0x4004], desc[UR16][R170.64], !P0 ;  /* 0x04004000aa1c7fae */ /* 0x0003e2000c121850 */
[----:B------:R-:W-:Y:S01]  /*1ef0*/  IMAD.WIDE R182, R11, 0x4, R206 ;  /* 0x000000040bb67825 */ /* 0x000fe200078e02ce */
[----:B------:R-:W-:Y:S02]  /*1f00*/  ISETP.GE.U32.AND P0, PT, R9, 0x7fffffd4, PT ;  /* 0x7fffffd40900780c */ /* 0x000fe40003f06070 */
[----:B------:R1:W-:Y:S01]  /*1f10*/  LDGSTS.E [R28+0x8], desc[UR16][R186.64], !P3 ;  /* 0x00008000ba1c7fae */ /* 0x0003e2000d921850 */
[----:B------:R-:W-:Y:S01]  /*1f20*/  IMAD.WIDE R174, R20, 0x4, R68 ;  /* 0x0000000414ae7825 */ /* 0x000fe200078e0244 */
[----:B--2---:R-:W-:Y:S02]  /*1f30*/  SHF.L.U32 R11, R18, 0x3, RZ ;  /* 0x00000003120b7819 */ /* 0x004fe400000006ff */
[----:B------:R2:W-:Y:S01]  /*1f40*/  LDGSTS.E [R28+0x4008], desc[UR16][R182.64], !P3 ;  /* 0x04008000b61c7fae */ /* 0x0005e2000d921850 */
[----:B------:R-:W-:-:S03]  /*1f50*/  IMAD.WIDE R178, R20, 0x4, R206 ;  /* 0x0000000414b27825 */ /* 0x000fc600078e02ce */
[----:B------:R2:W-:Y:S01]  /*1f60*/  LDGSTS.E [R28+0xc], desc[UR16][R174.64], !P4 ;  /* 0x0000c000ae1c7fae */ /* 0x0005e2000e121850 */
[C---:B------:R-:W-:Y:S02]  /*1f70*/  VIADD R10, R8.reuse, 0xfffffff2 ;  /* 0xfffffff2080a7836 */ /* 0x040fe40000000000 */
[----:B------:R-:W-:Y:S01]  /*1f80*/  VIADD R9, R8, 0xfffffff1 ;  /* 0xfffffff108097836 */ /* 0x000fe20000000000 */
[----:B------:R2:W-:Y:S01]  /*1f90*/  LDGSTS.E [R28+0x400c], desc[UR16][R178.64], !P4 ;  /* 0x0400c000b21c7fae */ /* 0x0005e2000e121850 */
[----:B------:R-:W-:Y:S01]  /*1fa0*/  IMAD.WIDE R138, R11, 0x4, R68 ;  /* 0x000000040b8a7825 */ /* 0x000fe200078e0244 */
[----:B------:R-:W-:Y:S02]  /*1fb0*/  ISETP.GE.U32.AND P3, PT, R10, 0x7fffffd3, PT ;  /* 0x7fffffd30a00780c */ /* 0x000fe40003f66070 */
[----:B------:R-:W-:Y:S01]  /*1fc0*/  ISETP.GE.U32.AND P4, PT, R9, 0x7fffffd2, PT ;  /* 0x7fffffd20900780c */ /* 0x000fe20003f86070 */
[----:B------:R-:W-:Y:S01]  /*1fd0*/  IMAD.WIDE R142, R11, 0x4, R206 ;  /* 0x000000040b8e7825 */ /* 0x000fe200078e02ce */
[----:B------:R-:W-:Y:S03]  /*1fe0*/  STL [R1+0x14], R20 ;  /* 0x0000141401007387 */ /* 0x000fe60000100800 */
[----:B------:R-:W-:Y:S01]  /*1ff0*/  VIADD R9, R8, 0xfffffff0 ;  /* 0xfffffff008097836 */ /* 0x000fe20000000000 */
[----:B------:R3:W-:Y:S01]  /*2000*/  STL [R1+0x10], R11 ;  /* 0x0000100b01007387 */ /* 0x0007e20000100800 */
[----:B------:R-:W-:-:S02]  /*2010*/  IMAD R10, R18, 0x9, RZ ;  /* 0x00000009120a7824 */ /* 0x000fc400078e02ff */
[----:B------:R-:W-:Y:S01]  /*2020*/  VIADD R26, R16, UR8 ;  /* 0x00000008101a7c36 */ /* 0x000fe20008000000 */
[----:B------:R2:W-:Y:S01]  /*2030*/  LDGSTS.E [R27], desc[UR16][R138.64], !P5 ;  /* 0x000000008a1b7fae */ /* 0x0005e2000e921850 */
[----:B------:R-:W-:Y:S01]  /*2040*/  IMAD.WIDE R158, R10, 0x4, R68 ;  /* 0x000000040a9e7825 */ /* 0x000fe200078e0244 */
[----:B------:R-:W4:Y:S02]  /*2050*/  LDC R16, c[0x0][0x230] ;  /* 0x00008c00ff107b82 */ /* 0x000f240000000800 */
[----:B------:R2:W-:Y:S01]  /*2060*/  LDGSTS.E [R27+0x4000], desc[UR16][R142.64], !P5 ;  /* 0x040000008e1b7fae */ /* 0x0005e2000e921850 */
[----:B------:R-:W-:Y:S01]  /*2070*/  ISETP.GE.U32.AND P5, PT, R9, 0x7fffffd1, PT ;  /* 0x7fffffd10900780c */ /* 0x000fe20003fa6070 */
[----:B---3--:R-:W-:Y:S02]  /*2080*/  IMAD R11, R18, 0xa, RZ ;  /* 0x0000000a120b7824 */ /* 0x008fe400078e02ff */
[----:B------:R-:W-:Y:S01]  /*2090*/  IMAD.WIDE R154, R10, 0x4, R206 ;  /* 0x000000040a9a7825 */ /* 0x000fe200078e02ce */
[----:B------:R3:W-:Y:S03]  /*20a0*/  LDGSTS.E [R27+0x4], desc[UR16][R158.64], !P2 ;  /* 0x000040009e1b7fae */ /* 0x0007e6000d121850 */
[----:B------:R-:W-:Y:S01]  /*20b0*/  VIADD R9, R8, 0xffffffef ;  /* 0xffffffef08097836 */ /* 0x000fe20000000000 */
[----:B------:R-:W-:Y:S01]  /*20c0*/  STL [R1+0xc], R10 ;  /* 0x00000c0a01007387 */ /* 0x000fe20000100800 */
[----:B------:R-:W-:-:S02]  /*20d0*/  IMAD R20, R18, 0xb, RZ ;  /* 0x0000000b12147824 */ /* 0x000fc400078e02ff */
[----:B------:R-:W-:Y:S01]  /*20e0*/  IMAD.WIDE R150, R11, 0x4, R68 ;  /* 0x000000040b967825 */ /* 0x000fe200078e0244 */
[----:B------:R3:W-:Y:S01]  /*20f0*/  LDGSTS.E [R27+0x4004], desc[UR16][R154.64], !P2 ;  /* 0x040040009a1b7fae */ /* 0x0007e2000d121850 */
[----:B------:R-:W-:Y:S02]  /*2100*/  ISETP.GE.U32.AND P2, PT, R9, 0x7fffffd0, PT ;  /* 0x7fffffd00900780c */ /* 0x000fe40003f46070 */
[----:B------:R-:W-:Y:S01]  /*2110*/  IMAD.WIDE R146, R11, 0x4, R206 ;  /* 0x000000040b927825 */ /* 0x000fe200078e02ce */
[----:B------:R5:W-:Y:S03]  /*2120*/  STL [R1+0x8], R11 ;  /* 0x0000080b01007387 */ /* 0x000be60000100800 */
[C---:B------:R-:W-:Y:S01]  /*2130*/  IMAD.WIDE R144, R20.reuse, 0x4, R68 ;  /* 0x0000000414907825 */ /* 0x040fe200078e0244 */
[----:B------:R3:W-:Y:S03]  /*2140*/  LDGSTS.E [R27+0x8], desc[UR16][R150.64], !P1 ;  /* 0x00008000961b7fae */ /* 0x0007e6000c921850 */
[----:B------:R-:W-:Y:S01]  /*2150*/  IMAD.WIDE R140, R20, 0x4, R206 ;  /* 0x00000004148c7825 */ /* 0x000fe200078e02ce */
[----:B------:R3:W-:Y:S03]  /*2160*/  LDGSTS.E [R27+0x4008], desc[UR16][R146.64], !P1 ;  /* 0x04008000921b7fae */ /* 0x0007e6000c921850 */
[----:B------:R-:W-:Y:S01]  /*2170*/  VIADD R9, R8, 0xffffffed ;  /* 0xffffffed08097836 */ /* 0x000fe20000000000 */
[----:B------:R3:W-:Y:S01]  /*2180*/  LDGSTS.E [R27+0xc], desc[UR16][R144.64], !P6 ;  /* 0x0000c000901b7fae */ /* 0x0007e2000f121850 */
[----:B-----5:R-:W-:-:S02]  /*2190*/  IMAD R11, R18, 0xc, RZ ;  /* 0x0000000c120b7824 */ /* 0x020fc400078e02ff */
[--C-:B------:R-:W-:Y:S01]  /*21a0*/  IMAD.WIDE R136, R197, 0x4, R68.reuse ;  /* 0x00000004c5887825 */ /* 0x100fe200078e0244 */
[----:B------:R5:W-:Y:S01]  /*21b0*/  LDGSTS.E [R27+0x400c], desc[UR16][R140.64], !P6 ;  /* 0x0400c0008c1b7fae */ /* 0x000be2000f121850 */
[----:B------:R-:W-:Y:S02]  /*21c0*/  ISETP.GE.U32.AND P6, PT, R9, 0x7fffffce, PT ;  /* 0x7fffffce0900780c */ /* 0x000fe40003fc6070 */
[C---:B------:R-:W-:Y:S01]  /*21d0*/  IMAD.WIDE R132, R11.reuse, 0x4, R68 ;  /* 0x000000040b847825 */ /* 0x040fe200078e0244 */
[----:B------:R1:W-:Y:S03]  /*21e0*/  STL [R1+0x4], R20 ;  /* 0x0000041401007387 */ /* 0x0003e60000100800 */
[--C-:B------:R-:W-:Y:S01]  /*21f0*/  IMAD.WIDE R118, R11, 0x4, R206.reuse ;  /* 0x000000040b767825 */ /* 0x100fe200078e02ce */
[----:B------:R5:W-:Y:S03]  /*2200*/  LDGSTS.E [R26], desc[UR16][R132.64], !P0 ;  /* 0x00000000841a7fae */ /* 0x000be6000c121850 */
[----:B------:R-:W-:Y:S01]  /*2210*/  VIADD R9, R8, 0xffffffec ;  /* 0xffffffec08097836 */ /* 0x000fe20000000000 */
[----:B------:R5:W-:Y:S01]  /*2220*/  LDGSTS.E [R26+0x4000], desc[UR16][R118.64], !P0 ;  /* 0x04000000761a7fae */ /* 0x000be2000c121850 */
[----:B------:R-:W-:Y:S01]  /*2230*/  IMAD.WIDE R130, R197, 0x4, R206 ;  /* 0x00000004c5827825 */ /* 0x000fe200078e02ce */
[----:B-1----:R-:W-:-:S02]  /*2240*/  LOP3.LUT R20, R3, 0x60, RZ, 0x3c, !PT ;  /* 0x0000006003147812 */ /* 0x002fc400078e3cff */
[----:B------:R-:W-:Y:S01]  /*2250*/  ISETP.GE.U32.AND P0, PT, R9, 0x7fffffcd, PT ;  /* 0x7fffffcd0900780c */ /* 0x000fe20003f06070 */
[C---:B------:R-:W-:Y:S01]  /*2260*/  IMAD.WIDE R134, R193.reuse, 0x4, R68 ;  /* 0x00000004c1867825 */ /* 0x040fe200078e0244 */
[C---:B------:R-:W-:Y:S01]  /*2270*/  IADD3 R9, R8.reuse, -0x15, RZ ;  /* 0xffffffeb08097810 */ /* 0x040fe20007ffe0ff */
[----:B------:R1:W-:Y:S02]  /*2280*/  LDGSTS.E [R26+0x4], desc[UR16][R136.64], !P3 ;  /* 0x00004000881a7fae */ /* 0x0003e4000d921850 */
[----:B------:R-:W-:Y:S02]  /*2290*/  VIADD R10, R8, 0xffffffee ;  /* 0xffffffee080a7836 */ /* 0x000fe40000000000 */
[----:B------:R-:W-:Y:S01]  /*22a0*/  IMAD.WIDE R108, R193, 0x4, R206 ;  /* 0x00000004c16c7825 */ /* 0x000fe200078e02ce */
[----:B------:R2:W-:Y:S02]  /*22b0*/  STL [R1], R11 ;  /* 0x0000000b01007387 */ /* 0x0005e40000100800 */
[----:B------:R-:W-:Y:S01]  /*22c0*/  ISETP.GE.U32.AND P1, PT, R10, 0x7fffffcf, PT ;  /* 0x7fffffcf0a00780c */ /* 0x000fe20003f26070 */
[----:B------:R-:W-:Y:S01]  /*22d0*/  IMAD.WIDE R128, R181, 0x4, R68 ;  /* 0x00000004b5807825 */ /* 0x000fe200078e0244 */
[----:B------:R1:W-:Y:S01]  /*22e0*/  LDGSTS.E [R26+0x4004], desc[UR16][R130.64], !P3 ;  /* 0x04004000821a7fae */ /* 0x0003e2000d921850 */
[----:B------:R-:W-:-:S02]  /*22f0*/  ISETP.GE.U32.AND P3, PT, R9, 0x7fffffcc, PT ;  /* 0x7fffffcc0900780c */ /* 0x000fc40003f66070 */
[----:B------:R-:W-:Y:S01]  /*2300*/  IMAD.WIDE R126, R181, 0x4, R206 ;  /* 0x00000004b57e7825 */ /* 0x000fe200078e02ce */
[----:B------:R1:W-:Y:S01]  /*2310*/  LDGSTS.E [R26+0x8], desc[UR16][R134.64], !P4 ;  /* 0x00008000861a7fae */ /* 0x0003e2000e121850 */
[----:B--2---:R-:W-:Y:S02]  /*2320*/  LOP3.LUT R11, R3, 0x40, RZ, 0x3c, !PT ;  /* 0x00000040030b7812 */ /* 0x004fe400078e3cff */
[----:B------:R-:W-:Y:S01]  /*2330*/  VIADD R9, R8, 0xffffffe9 ;  /* 0xffffffe908097836 */ /* 0x000fe20000000000 */
[----:B------:R2:W-:Y:S01]  /*2340*/  LDGSTS.E [R26+0x4008], desc[UR16][R108.64], !P4 ;  /* 0x040080006c1a7fae */ /* 0x0005e2000e121850 */
[----:B------:R-:W-:-:S03]  /*2350*/  IMAD.WIDE R222, R177, 0x4, R68 ;  /* 0x00000004b1de7825 */ /* 0x000fc600078e0244 */
[----:B------:R2:W-:Y:S01]  /*2360*/  LDGSTS.E [R26+0xc], desc[UR16][R128.64], !P5 ;  /* 0x0000c000801a7fae */ /* 0x0005e2000e921850 */
[----:B------:R-:W-:Y:S01]  /*2370*/  VIADD R25, R11, UR8 ;  /* 0x000000080b197c36 */ /* 0x000fe20008000000 */
[----:B------:R-:W-:Y:S01]  /*2380*/  LOP3.LUT R11, R3, 0x50, RZ, 0x3c, !PT ;  /* 0x00000050030b7812 */ /* 0x000fe200078e3cff */
[----:B------:R-:W-:Y:S01]  /*2390*/  IMAD.WIDE R220, R177, 0x4, R206 ;  /* 0x00000004b1dc7825 */ /* 0x000fe200078e02ce */
[----:B------:R2:W-:Y:S01]  /*23a0*/  LDGSTS.E [R26+0x400c], desc[UR16][R126.64], !P5 ;  /* 0x0400c0007e1a7fae */ /* 0x0005e2000e921850 */
[----:B------:R-:W-:Y:S02]  /*23b0*/  ISETP.GE.U32.AND P5, PT, R9, 0x7fffffca, PT ;  /* 0x7fffffca0900780c */ /* 0x000fe40003fa6070 */
[C---:B------:R-:W-:Y:S01]  /*23c0*/  VIADD R9, R8.reuse, 0xffffffe8 ;  /* 0xffffffe808097836 */ /* 0x040fe20000000000 */
[----:B------:R2:W-:Y:S01]  /*23d0*/  LDGSTS.E [R25], desc[UR16][R222.64], !P2 ;  /* 0x00000000de197fae */ /* 0x0005e2000d121850 */
[----:B------:R-:W-:Y:S01]  /*23e0*/  VIADD R10, R8, 0xffffffea ;  /* 0xffffffea080a7836 */ /* 0x000fe20000000000 */
[----:B------:R-:W-:Y:S01]  /*23f0*/  IADD3 R24, R11, UR8, RZ ;  /* 0x000000080b187c10 */ /* 0x000fe2000fffe0ff */
[----:B------:R-:W-:Y:S01]  /*2400*/  IMAD.WIDE R104, R173, 0x4, R68 ;  /* 0x00000004ad687825 */ /* 0x000fe200078e0244 */
[----:B------:R2:W-:Y:S01]  /*2410*/  LDGSTS.E [R25+0x4000], desc[UR16][R220.64], !P2 ;  /* 0x04000000dc197fae */ /* 0x0005e2000d121850 */
[----:B------:R-:W-:-:S02]  /*2420*/  ISETP.GE.U32.AND P2, PT, R9, 0x7fffffc9, PT ;  /* 0x7fffffc90900780c */ /* 0x000fc40003f46070 */
[----:B------:R-:W-:Y:S01]  /*2430*/  IMAD.WIDE R122, R173, 0x4, R206 ;  /* 0x00000004ad7a7825 */ /* 0x000fe200078e02ce */
[----:B------:R-:W-:Y:S01]  /*2440*/  ISETP.GE.U32.AND P4, PT, R10, 0x7fffffcb, PT ;  /* 0x7fffffcb0a00780c */ /* 0x000fe20003f86070 */
[----:B------:R2:W-:Y:S02]  /*2450*/  LDGSTS.E [R25+0x4], desc[UR16][R104.64], !P1 ;  /* 0x0000400068197fae */ /* 0x0005e4000c921850 */
[C---:B------:R-:W-:Y:S02]  /*2460*/  VIADD R9, R8.reuse, 0xffffffe7 ;  /* 0xffffffe708097836 */ /* 0x040fe40000000000 */
[----:B------:R-:W-:Y:S01]  /*2470*/  IMAD.WIDE R114, R169, 0x4, R68 ;  /* 0x00000004a9727825 */ /* 0x000fe200078e0244 */
[----:B------:R2:W-:Y:S02]  /*2480*/  LDGSTS.E [R25+0x4004], desc[UR16][R122.64], !P1 ;  /* 0x040040007a197fae */ /* 0x0005e4000c921850 */
[----:B------:R-:W-:Y:S01]  /*2490*/  ISETP.GE.U32.AND P1, PT, R9, 0x7fffffc8, PT ;  /* 0x7fffffc80900780c */ /* 0x000fe20003f26070 */
[----:B------:R-:W-:Y:S01]  /*24a0*/  IMAD.WIDE R120, R169, 0x4, R206 ;  /* 0x00000004a9787825 */ /* 0x000fe200078e02ce */
[----:B------:R2:W-:Y:S03]  /*24b0*/  LDGSTS.E [R25+0x8], desc[UR16][R114.64], !P6 ;  /* 0x0000800072197fae */ /* 0x0005e6000f121850 */
[C---:B------:R-:W-:Y:S01]  /*24c0*/  IMAD.WIDE R124, R165.reuse, 0x4, R68 ;  /* 0x00000004a57c7825 */ /* 0x040fe200078e0244 */
[----:B------:R2:W-:Y:S03]  /*24d0*/  LDGSTS.E [R25+0x4008], desc[UR16][R120.64], !P6 ;  /* 0x0400800078197fae */ /* 0x0005e6000f121850 */
[----:B------:R-:W-:Y:S01]  /*24e0*/  IMAD.WIDE R90, R165, 0x4, R206 ;  /* 0x00000004a55a7825 */ /* 0x000fe200078e02ce */
[----:B------:R2:W-:Y:S03]  /*24f0*/  LDGSTS.E [R25+0xc], desc[UR16][R124.64], !P0 ;  /* 0x0000c0007c197fae */ /* 0x0005e6000c121850 */
[C---:B------:R-:W-:Y:S01]  /*2500*/  VIADD R9, R8.reuse, 0xffffffe5 ;  /* 0xffffffe508097836 */ /* 0x040fe20000000000 */
[----:B------:R2:W-:Y:S01]  /*2510*/  LDGSTS.E [R25+0x400c], desc[UR16][R90.64], !P0 ;  /* 0x0400c0005a197fae */ /* 0x0005e2000c121850 */
[----:B------:R-:W-:-:S02]  /*2520*/  VIADD R10, R8, 0xffffffe6 ;  /* 0xffffffe6080a7836 */ /* 0x000fc40000000000 */
[----:B------:R-:W-:Y:S01]  /*2530*/  IMAD.WIDE R88, R227, 0x4, R68 ;  /* 0x00000004e3587825 */ /* 0x000fe200078e0244 */
[----:B------:R-:W-:Y:S02]  /*2540*/  ISETP.GE.U32.AND P0, PT, R9, 0x7fffffc6, PT ;  /* 0x7fffffc60900780c */ /* 0x000fe40003f06070 */
[----:B------:R-:W-:Y:S01]  /*2550*/  ISETP.GE.U32.AND P6, PT, R10, 0x7fffffc7, PT ;  /* 0x7fffffc70a00780c */ /* 0x000fe20003fc6070 */
[----:B------:R-:W-:Y:S01]  /*2560*/  IMAD.WIDE R110, R227, 0x4, R206 ;  /* 0x00000004e36e7825 */ /* 0x000fe200078e02ce */
[----:B------:R2:W-:Y:S03]  /*2570*/  LDGSTS.E [R24], desc[UR16][R88.64], !P3 ;  /* 0x0000000058187fae */ /* 0x0005e6000d921850 */
[C---:B------:R-:W-:Y:S01]  /*2580*/  IMAD.WIDE R96, R231.reuse, 0x4, R68 ;  /* 0x00000004e7607825 */ /* 0x040fe200078e0244 */
[----:B------:R2:W-:Y:S03]  /*2590*/  LDGSTS.E [R24+0x4000], desc[UR16][R110.64], !P3 ;  /* 0x040000006e187fae */ /* 0x0005e6000d921850 */
[----:B------:R-:W-:Y:S01]  /*25a0*/  VIADD R9, R8, 0xffffffe4 ;  /* 0xffffffe408097836 */ /* 0x000fe20000000000 */
[----:B------:R2:W-:Y:S01]  /*25b0*/  LDGSTS.E [R24+0x4], desc[UR16][R96.64], !P4 ;  /* 0x0000400060187fae */ /* 0x0005e2000e121850 */
[----:B------:R-:W-:-:S03]  /*25c0*/  IMAD.WIDE R112, R231, 0x4, R206 ;  /* 0x00000004e7707825 */ /* 0x000fc600078e02ce */
[----:B------:R-:W-:Y:S01]  /*25d0*/  ISETP.GE.U32.AND P3, PT, R9, 0x7fffffc5, PT ;  /* 0x7fffffc50900780c */ /* 0x000fe20003f66070 */
        /* <DEDUP_REMOVED lines=11> */
[----:B------:R2:W-:Y:S03]  /*2690*/  LDGSTS.E [R24+0xc], desc[UR16][R106.64], !P2 ;  /* 0x0000c0006a187fae */ /* 0x0005e6000d121850 */
[----:B------:R-:W-:Y:S01]  /*26a0*/  VIADD R23, R20, UR8 ;  /* 0x0000000814177c36 */ /* 0x000fe20008000000 */
[----:B------:R2:W-:Y:S01]  /*26b0*/  LDGSTS.E [R24+0x400c], desc[UR16][R102.64], !P2 ;  /* 0x0400c00066187fae */ /* 0x0005e2000d121850 */
[----:B------:R-:W-:Y:S01]  /*26c0*/  IMAD.WIDE R84, R244, 0x4, R68 ;  /* 0x00000004f4547825 */ /* 0x000fe200078e0244 */
[----:B------:R-:W3:Y:S03]  /*26d0*/  LDC R20, c[0x0][0x230] ;  /* 0x00008c00ff147b82 */ /* 0x000ee60000000800 */
[----:B------:R-:W-:Y:S01]  /*26e0*/  VIADD R10, R8, 0xffffffe0 ;  /* 0xffffffe0080a7836 */ /* 0x000fe20000000000 */
[----:B------:R2:W-:Y:S01]  /*26f0*/  LDGSTS.E [R23], desc[UR16][R84.64], !P1 ;  /* 0x0000000054177fae */ /* 0x0005e2000c921850 */
[----:B------:R-:W-:-:S03]  /*2700*/  IMAD.WIDE R82, R244, 0x4, R206 ;  /* 0x00000004f4527825 */ /* 0x000fc600078e02ce */
[----:B------:R-:W-:Y:S01]  /*2710*/  ISETP.GE.AND P2, PT, R209, R10, PT ;  /* 0x0000000ad100720c */ /* 0x000fe20003f46270 */
[----:B------:R-:W-:Y:S01]  /*2720*/  IMAD.WIDE R80, R248, 0x4, R68 ;  /* 0x00000004f8507825 */ /* 0x000fe200078e0244 */
[----:B------:R2:W-:Y:S03]  /*2730*/  LDGSTS.E [R23+0x4000], desc[UR16][R82.64], !P1 ;  /* 0x0400000052177fae */ /* 0x0005e6000c921850 */
[----:B------:R-:W-:Y:S01]  /*2740*/  VIADD R11, R8, 0x1f ;  /* 0x0000001f080b7836 */ /* 0x000fe20000000000 */
[----:B------:R2:W-:Y:S01]  /*2750*/  LDGSTS.E [R23+0x4], desc[UR16][R80.64], !P6 ;  /* 0x0000400050177fae */ /* 0x0005e2000f121850 */
[----:B------:R-:W-:-:S03]  /*2760*/  IMAD.WIDE R98, R248, 0x4, R206 ;  /* 0x00000004f8627825 */ /* 0x000fc600078e02ce */
[----:B------:R-:W-:Y:S01]  /*2770*/  ISETP.GT.AND P1, PT, R11, 0x1f, PT ;  /* 0x0000001f0b00780c */ /* 0x000fe20003f24270 */
[----:B------:R-:W-:Y:S01]  /*2780*/  VIADD R9, R8, 0xffffffe1 ;  /* 0xffffffe108097836 */ /* 0x000fe20000000000 */
[----:B------:R2:W-:Y:S01]  /*2790*/  LDGSTS.E [R23+0x4004], desc[UR16][R98.64], !P6 ;  /* 0x0400400062177fae */ /* 0x0005e2000f121850 */
[----:B------:R-:W-:-:S03]  /*27a0*/  IMAD.WIDE R218, R252, 0x4, R68 ;  /* 0x00000004fcda7825 */ /* 0x000fc600078e0244 */
[----:B------:R-:W-:Y:S01]  /*27b0*/  ISETP.GE.U32.AND P6, PT, R9, 0x7fffffc2, PT ;  /* 0x7fffffc20900780c */ /* 0x000fe20003fc6070 */
[----:B------:R-:W-:Y:S01]  /*27c0*/  IMAD.WIDE R94, R252, 0x4, R206 ;  /* 0x00000004fc5e7825 */ /* 0x000fe200078e02ce */
[----:B------:R-:W-:Y:S01]  /*27d0*/  SEL R9, RZ, 0x4, P2 ;  /* 0x00000004ff097807 */ /* 0x000fe20001000000 */
[----:B------:R2:W-:Y:S01]  /*27e0*/  LDGSTS.E [R23+0x8], desc[UR16][R218.64], !P0 ;  /* 0x00008000da177fae */ /* 0x0005e2000c121850 */
[----:B------:R-:W-:Y:S01]  /*27f0*/  ISETP.GE.AND P2, PT, R209, R8, PT ;  /* 0x00000008d100720c */ /* 0x000fe20003f46270 */
[C---:B------:R-:W-:Y:S01]  /*2800*/  IMAD.WIDE R36, R161.reuse, 0x4, R68 ;  /* 0x00000004a1247825 */ /* 0x040fe200078e0244 */
[----:B------:R-:W-:Y:S01]  /*2810*/  SEL R8, RZ, 0x4, !P1 ;  /* 0x00000004ff087807 */ /* 0x000fe20004800000 */
[----:B------:R2:W-:Y:S01]  /*2820*/  LDGSTS.E [R23+0x4008], desc[UR16][R94.64], !P0 ;  /* 0x040080005e177fae */ /* 0x0005e2000c121850 */
[----:B------:R-:W-:Y:S01]  /*2830*/  ISETP.GE.U32.AND P1, PT, R10, 0x7fffffc1, PT ;  /* 0x7fffffc10a00780c */ /* 0x000fe20003f26070 */
[----:B------:R-:W-:Y:S01]  /*2840*/  IMAD.WIDE R70, R161, 0x4, R206 ;  /* 0x00000004a1467825 */ /* 0x000fe200078e02ce */
[----:B------:R-:W5:Y:S01]  /*2850*/  LDC R10, c[0x0][0x230] ;  /* 0x00008c00ff0a7b82 */ /* 0x000f620000000800 */
[----:B------:R-:W-:Y:S01]  /*2860*/  SEL R8, R8, RZ, !P2 ;  /* 0x000000ff08087207 */ /* 0x000fe20005000000 */
[----:B------:R2:W-:Y:S01]  /*2870*/  LDGSTS.E [R23+0xc], desc[UR16][R36.64], !P3 ;  /* 0x0000c00024177fae */ /* 0x0005e2000d921850 */
[----:B------:R-:W-:Y:S01]  /*2880*/  ISETP.GT.AND P2, PT, R11, 0x3f, PT ;  /* 0x0000003f0b00780c */ /* 0x000fe20003f44270 */
[----:B------:R-:W-:-:S02]  /*2890*/  IMAD.WIDE R86, R157, 0x4, R68 ;  /* 0x000000049d567825 */ /* 0x000fc400078e0244 */
[----:B------:R2:W-:Y:S01]  /*28a0*/  LDGSTS.E [R23+0x400c], desc[UR16][R70.64], !P3 ;  /* 0x0400c00046177fae */ /* 0x0005e2000d921850 */
[----:B------:R-:W-:Y:S01]  /*28b0*/  SEL R9, R9, RZ, P2 ;  /* 0x000000ff09097207 */ /* 0x000fe20001000000 */
[----:B------:R-:W-:Y:S01]  /*28c0*/  IMAD.WIDE R30, R157, 0x4, R206 ;  /* 0x000000049d1e7825 */ /* 0x000fe200078e02ce */
[----:B------:R-:W-:Y:S01]  /*28d0*/  ISETP.NE.U32.AND P2, PT, R8, RZ, PT ;  /* 0x000000ff0800720c */ /* 0x000fe20003f45070 */
[----:B------:R2:W-:Y:S01]  /*28e0*/  LDGSTS.E [R22], desc[UR16][R86.64], !P4 ;  /* 0x0000000056167fae */ /* 0x0005e2000e121850 */
[----:B------:R-:W-:Y:S01]  /*28f0*/  ISETP.NE.U32.AND P0, PT, R9, RZ, PT ;  /* 0x000000ff0900720c */ /* 0x000fe20003f05070 */
[----:B----4-:R-:W-:Y:S01]  /*2900*/  VIADD R8, R16, 0xffffffdf ;  /* 0xffffffdf10087836 */ /* 0x010fe20000000000 */
[----:B------:R-:W4:Y:S01]  /*2910*/  LDC R9, c[0x0][0x230] ;  /* 0x00008c00ff097b82 */ /* 0x000f220000000800 */
[C---:B------:R-:W-:Y:S01]  /*2920*/  IMAD R153, R18.reuse, 0x1d, RZ ;  /* 0x0000001d12997824 */ /* 0x040fe200078e02ff */
[----:B------:R2:W-:Y:S01]  /*2930*/  LDGSTS.E [R22+0x4000], desc[UR16][R30.64], !P4 ;  /* 0x040000001e167fae */ /* 0x0005e2000e121850 */
[----:B------:R-:W-:Y:S01]  /*2940*/  IMAD R16, R18, 0x1f, RZ ;  /* 0x0000001f12107824 */ /* 0x000fe200078e02ff */
[----:B------:R-:W-:Y:S01]  /*2950*/  ISETP.GE.U32.AND P3, PT, R8, 0x7fffffc0, PT ;  /* 0x7fffffc00800780c */ /* 0x000fe20003f66070 */
[----:B------:R-:W-:-:S04]  /*2960*/  IMAD.WIDE R66, R153, 0x4, R68 ;  /* 0x0000000499427825 */ /* 0x000fc800078e0244 */
[----:B------:R-:W-:Y:S01]  /*2970*/  IMAD.WIDE R78, R153, 0x4, R206 ;  /* 0x00000004994e7825 */ /* 0x000fe200078e02ce */
[----:B------:R2:W-:Y:S03]  /*2980*/  LDGSTS.E [R22+0x4], desc[UR16][R66.64], !P5 ;  /* 0x0000400042167fae */ /* 0x0005e6000e921850 */
[----:B-----5:R-:W-:Y:S01]  /*2990*/  VIADD R8, R10, 0xffffffde ;  /* 0xffffffde0a087836 */ /* 0x020fe20000000000 */
[----:B------:R5:W-:Y:S01]  /*29a0*/  LDGSTS.E [R22+0x4004], desc[UR16][R78.64], !P5 ;  /* 0x040040004e167fae */ /* 0x000be2000e921850 */
[----:B------:R-:W-:Y:S02]  /*29b0*/  IMAD R10, R18, 0x1e, RZ ;  /* 0x0000001e120a7824 */ /* 0x000fe400078e02ff */
[----:B------:R-:W-:Y:S01]  /*29c0*/  IMAD.WIDE R72, R16, 0x4, R68 ;  /* 0x0000000410487825 */ /* 0x000fe200078e0244 */
[----:B------:R-:W-:-:S03]  /*29d0*/  ISETP.GE.U32.AND P4, PT, R8, 0x7fffffbf, PT ;  /* 0x7fffffbf0800780c */ /* 0x000fc60003f86070 */
[----:B---3--:R-:W-:Y:S02]  /*29e0*/  VIADD R8, R20, 0xffffffdd ;  /* 0xffffffdd14087836 */ /* 0x008fe40000000000 */
[----:B------:R-:W-:-:S03]  /*29f0*/  IMAD.WIDE R76, R10, 0x4, R68 ;  /* 0x000000040a4c7825 */ /* 0x000fc600078e0244 */
[----:B------:R-:W-:Y:S01]  /*2a00*/  ISETP.GE.U32.AND P5, PT, R8, 0x7fffffbe, PT ;  /* 0x7fffffbe0800780c */ /* 0x000fe20003fa6070 */
[--C-:B------:R-:W-:Y:S01]  /*2a10*/  IMAD.WIDE R74, R10, 0x4, R206.reuse ;  /* 0x000000040a4a7825 */ /* 0x100fe200078e02ce */
[----:B------:R3:W-:Y:S03]  /*2a20*/  LDGSTS.E [R22+0x8], desc[UR16][R76.64], !P6 ;  /* 0x000080004c167fae */ /* 0x0007e6000f121850 */
[----:B----4-:R-:W-:Y:S01]  /*2a30*/  VIADD R8, R9, 0xffffffdc ;  /* 0xffffffdc09087836 */ /* 0x010fe20000000000 */
[----:B------:R4:W-:Y:S01]  /*2a40*/  LDGSTS.E [R22+0x4008], desc[UR16][R74.64], !P6 ;  /* 0x040080004a167fae */ /* 0x0009e2000f121850 */
[----:B------:R-:W-:Y:S01]  /*2a50*/  IMAD.WIDE R32, R16, 0x4, R206 ;  /* 0x0000000410207825 */ /* 0x000fe200078e02ce */
[----:B------:R-:W1:Y:S02]  /*2a60*/  LDC R9, c[0x0][0x230] ;  /* 0x00008c00ff097b82 */ /* 0x000e640000000800 */
[----:B------:R-:W-:Y:S01]  /*2a70*/  ISETP.GE.U32.AND P6, PT, R8, 0x7fffffbd, PT ;  /* 0x7fffffbd0800780c */ /* 0x000fe20003fc6070 */
[----:B------:R-:W-:Y:S01]  /*2a80*/  VIADD R8, R21, 0xffffffdb ;  /* 0xffffffdb15087836 */ /* 0x000fe20000000000 */
[----:B------:R4:W-:Y:S01]  /*2a90*/  LDGSTS.E [R22+0xc], desc[UR16][R72.64], !P1 ;  /* 0x0000c00048167fae */ /* 0x0009e2000c921850 */
[----:B------:R-:W-:-:S02]  /*2aa0*/  VIADD R21, R0, UR8 ;  /* 0x0000000800157c36 */ /* 0x000fc40008000000 */
[----:B------:R-:W-:Y:S01]  /*2ab0*/  VIADD R20, R191, UR8 ;  /* 0x00000008bf147c36 */ /* 0x000fe20008000000 */
[----:B------:R4:W-:Y:S01]  /*2ac0*/  LDGSTS.E [R22+0x400c], desc[UR16][R32.64], !P1 ;  /* 0x0400c00020167fae */ /* 0x0009e2000c921850 */
[----:B------:R-:W-:Y:S01]  /*2ad0*/  ISETP.GE.U32.AND P1, PT, R8, 0x7fffffbc, PT ;  /* 0x7fffffbc0800780c */ /* 0x000fe20003f26070 */
[----:B------:R-:W-:Y:S01]  /*2ae0*/  VIADD R8, R185, 0xffffffda ;  /* 0xffffffdab9087836 */ /* 0x000fe20000000000 */
[----:B------:R-:W2:Y:S01]  /*2af0*/  LDC R191, c[0x0][0x230] ;  /* 0x00008c00ffbf7b82 */ /* 0x000ea20000000800 */
[----:B------:R-:W0:Y:S04]  /*2b00*/  LDGDEPBAR ;  /* 0x00000000000079af */ /* 0x000e280000000000 */
[----:B------:R4:W-:Y:S03]  /*2b10*/  LDGSTS.E [R21+0x28000], desc[UR16][R148.64], P2 ;  /* 0x2800000094157fae */ /* 0x0009e60009121850 */
[----:B------:R-:W5:Y:S01]  /*2b20*/  LDC R185, c[0x0][0x230] ;  /* 0x00008c00ffb97b82 */ /* 0x000f620000000800 */
[----:B------:R4:W-:Y:S04]  /*2b30*/  LDGSTS.E [R21+0x28400], desc[UR16][R50.64], P2 ;  /* 0x2840000032157fae */ /* 0x0009e80009121850 */
[----:B------:R4:W-:Y:S01]  /*2b40*/  LDGSTS.E [R21+0x28800], desc[UR16][R48.64], P2 ;  /* 0x2880000030157fae */ /* 0x0009e20009121850 */
[----:B-1----:R-:W-:-:S03]  /*2b50*/  VIADD R9, R9, 0xffffffd8 ;  /* 0xffffffd809097836 */ /* 0x002fc60000000000 */
[----:B------:R1:W-:Y:S04]  /*2b60*/  LDGSTS.E [R21+0x28c00], desc[UR16][R46.64], P2 ;  /* 0x28c000002e157fae */ /* 0x0003e80009121850 */
[----:B------:R1:W-:Y:S01]  /*2b70*/  LDGSTS.E [R21+0x29000], desc[UR16][R44.64], P2 ;  /* 0x290000002c157fae */ /* 0x0003e20009121850 */
[----:B--2---:R-:W-:-:S03]  /*2b80*/  IADD3 R191, R191, -0x27, RZ ;  /* 0xffffffd9bfbf7810 */ /* 0x004fc60007ffe0ff */
[----:B------:R2:W-:Y:S04]  /*2b90*/  LDGSTS.E [R21+0x29400], desc[UR16][R42.64], P2 ;  /* 0x294000002a157fae */ /* 0x0005e80009121850 */
[----:B------:R2:W-:Y:S01]  /*2ba0*/  LDGSTS.E [R21+0x29800], desc[UR16][R40.64], P2 ;  /* 0x2980000028157fae */ /* 0x0005e20009121850 */
[----:B-----5:R-:W-:-:S03]  /*2bb0*/  VIADD R185, R185, 0xffffffd7 ;  /* 0xffffffd7b9b97836 */ /* 0x020fc60000000000 */
[----:B------:R5:W-:Y:S04]  /*2bc0*/  LDGSTS.E [R21+0x29c00], desc[UR16][R38.64], P2 ;  /* 0x29c0000026157fae */ /* 0x000be80009121850 */
[----:B------:R5:W-:Y:S04]  /*2bd0*/  LDGSTS.E [R20+0x28200], desc[UR16][R64.64], P2 ;  /* 0x2820000040147fae */ /* 0x000be80009121850 */
[----:B------:R5:W-:Y:S04]  /*2be0*/  LDGSTS.E [R20+0x28600], desc[UR16][R62.64], P2 ;  /* 0x286000003e147fae */ /* 0x000be80009121850 */
[----:B------:R5:W-:Y:S04]  /*2bf0*/  LDGSTS.E [R20+0x28a00], desc[UR16][R34.64], P2 ;  /* 0x28a0000022147fae */ /* 0x000be80009121850 */
[----:B------:R5:W-:Y:S04]  /*2c00*/  LDGSTS.E [R20+0x28e00], desc[UR16][R60.64], P2 ;  /* 0x28e000003c147fae */ /* 0x000be80009121850 */
[----:B------:R5:W-:Y:S04]  /*2c10*/  LDGSTS.E [R20+0x29200], desc[UR16][R58.64], P2 ;  /* 0x292000003a147fae */ /* 0x000be80009121850 */
[----:B------:R5:W-:Y:S04]  /*2c20*/  LDGSTS.E [R20+0x29600], desc[UR16][R56.64], P2 ;  /* 0x2960000038147fae */ /* 0x000be80009121850 */
[----:B------:R5:W-:Y:S04]  /*2c30*/  LDGSTS.E [R20+0x29a00], desc[UR16][R54.64], P2 ;  /* 0x29a0000036147fae */ /* 0x000be80009121850 */
[----:B------:R5:W-:Y:S01]  /*2c40*/  LDGSTS.E [R20+0x29e00], desc[UR16][R52.64], P2 ;  /* 0x29e0000034147fae */ /* 0x000be20009121850 */
[----:B------:R-:W-:Y:S01]  /*2c50*/  ISETP.GE.U32.AND P2, PT, R8, 0x7fffffbb, PT ;  /* 0x7fffffbb0800780c */ /* 0x000fe20003f46070 */
[----:B------:R-:W-:-:S02]  /*2c60*/  IMAD.SHL.U32 R8, R18, 0x20, RZ ;  /* 0x0000002012087824 */ /* 0x000fc400078e00ff */
[----:B------:R-:W0:Y:S02]  /*2c70*/  LDGDEPBAR ;  /* 0x00000000000079af */ /* 0x000e240000000000 */
[C---:B------:R-:W-:Y:S01]  /*2c80*/  IMAD.WIDE R68, R8.reuse, 0x4, R68 ;  /* 0x0000000408447825 */ /* 0x040fe200078e0244 */
[----:B------:R-:W-:Y:S03]  /*2c90*/  BAR.SYNC.DEFER_BLOCKING 0x0 ;  /* 0x0000000000007b1d */ /* 0x000fe60000010000 */
[----:B------:R-:W-:-:S04]  /*2ca0*/  IMAD.WIDE R206, R8, 0x4, R206 ;  /* 0x0000000408ce7825 */ /* 0x000fc800078e02ce */
[----:B------:R-:W-:-:S04]  /*2cb0*/  IMAD.WIDE R216, R8, 0x4, R216 ;  /* 0x0000000408d87825 */ /* 0x000fc800078e02d8 */
[----:B------:R-:W-:-:S04]  /*2cc0*/  IMAD.WIDE R214, R8, 0x4, R214 ;  /* 0x0000000408d67825 */ /* 0x000fc800078e02d6 */
[----:B------:R-:W-:-:S04]  /*2cd0*/  IMAD.WIDE R210, R8, 0x4, R210 ;  /* 0x0000000408d27825 */ /* 0x000fc800078e02d2 */
[----:B------:R-:W-:-:S04]  /*2ce0*/  IMAD.WIDE R162, R8, 0x4, R162 ;  /* 0x0000000408a27825 */ /* 0x000fc800078e02a2 */
[C---:B------:R-:W-:Y:S01]  /*2cf0*/  IMAD.WIDE R166, R8.reuse, 0x4, R166 ;  /* 0x0000000408a67825 */ /* 0x040fe200078e02a6 */
[----:B------:R-:W-:Y:S01]  /*2d00*/  @!PT LDS RZ, [RZ] ;  /* 0x00000000fffff984 */ /* 0x000fe20000000800 */
[----:B------:R-:W-:Y:S01]  /*2d10*/  @!PT LDS RZ, [RZ] ;  /* 0x00000000fffff984 */ /* 0x000fe20000000800 */
[----:B------:R-:W-:Y:S01]  /*2d20*/  @!PT LDS RZ, [RZ] ;  /* 0x00000000fffff984 */ /* 0x000fe20000000800 */
[----:B------:R5:W-:Y:S03]  /*2d30*/  LDGSTS.E [R29+0x8000], desc[UR16][R68.64], !P3 ;  /* 0x08000000441d7fae */ /* 0x000be6000d921850 */
[C---:B------:R-:W-:Y:S01]  /*2d40*/  IMAD.WIDE R198, R8.reuse, 0x4, R198 ;  /* 0x0000000408c67825 */ /* 0x040fe200078e02c6 */
[----:B------:R5:W-:Y:S01]  /*2d50*/  LDGSTS.E [R29+0xc000], desc[UR16][R206.64], !P3 ;  /* 0x0c000000ce1d7fae */ /* 0x000be2000d921850 */
[----:B------:R-:W-:Y:S02]  /*2d60*/  ISETP.GE.U32.AND P3, PT, R191, 0x7fffffba, PT ;  /* 0x7fffffbabf00780c */ /* 0x000fe40003f66070 */
[C---:B------:R-:W-:Y:S01]  /*2d70*/  IMAD.WIDE R116, R8.reuse, 0x4, R116 ;  /* 0x0000000408747825 */ /* 0x040fe200078e0274 */
[----:B------:R-:W3:Y:S01]  /*2d80*/  LDC R191, c[0x0][0x230] ;  /* 0x00008c00ffbf7b82 */ /* 0x000ee20000000800 */
[----:B------:R5:W-:Y:S02]  /*2d90*/  LDGSTS.E [R29+0x8004], desc[UR16][R216.64], !P4 ;  /* 0x08004000d81d7fae */ /* 0x000be4000e121850 */
[----:B------:R-:W-:-:S02]  /*2da0*/  IMAD.WIDE R202, R8, 0x4, R202 ;  /* 0x0000000408ca7825 */ /* 0x000fc400078e02ca */
[----:B------:R5:W-:Y:S01]  /*2db0*/  LDGSTS.E [R29+0xc004], desc[UR16][R214.64], !P4 ;  /* 0x0c004000d61d7fae */ /* 0x000be2000e121850 */
[----:B------:R-:W-:Y:S01]  /*2dc0*/  ISETP.GE.U32.AND P4, PT, R9, 0x7fffffb9, PT ;  /* 0x7fffffb90900780c */ /* 0x000fe20003f86070 */
[C---:B------:R-:W-:Y:S01]  /*2dd0*/  IMAD.WIDE R194, R8.reuse, 0x4, R194 ;  /* 0x0000000408c27825 */ /* 0x040fe200078e02c2 */
[----:B------:R-:W4:Y:S01]  /*2de0*/  LDC R9, c[0x0][0x230] ;  /* 0x00008c00ff097b82 */ /* 0x000f220000000800 */
[----:B------:R5:W-:Y:S02]  /*2df0*/  LDGSTS.E [R29+0x8008], desc[UR16][R210.64], !P5 ;  /* 0x08008000d21d7fae */ /* 0x000be4000e921850 */
[C---:B------:R-:W-:Y:S02]  /*2e00*/  IMAD.WIDE R170, R8.reuse, 0x4, R170 ;  /* 0x0000000408aa7825 */ /* 0x040fe400078e02aa */
[----:B------:R5:W-:Y:S01]  /*2e10*/  LDGSTS.E [R29+0xc008], desc[UR16][R162.64], !P5 ;  /* 0x0c008000a21d7fae */ /* 0x000be2000e921850 */
[----:B------:R-:W-:Y:S01]  /*2e20*/  ISETP.GE.U32.AND P5, PT, R185, 0x7fffffb8, PT ;  /* 0x7fffffb8b900780c */ /* 0x000fe20003fa6070 */
[C---:B------:R-:W-:Y:S01]  /*2e30*/  IMAD.WIDE R186, R8.reuse, 0x4, R186 ;  /* 0x0000000408ba7825 */ /* 0x040fe200078e02ba */
[----:B------:R-:W1:Y:S01]  /*2e40*/  LDC R185, c[0x0][0x230] ;  /* 0x00008c00ffb97b82 */ /* 0x000e620000000800 */
[----:B------:R5:W-:Y:S02]  /*2e50*/  LDGSTS.E [R29+0x800c], desc[UR16][R166.64], !P6 ;  /* 0x0800c000a61d7fae */ /* 0x000be4000f121850 */
[----:B------:R-:W-:-:S02]  /*2e60*/  IMAD.WIDE R182, R8, 0x4, R182 ;  /* 0x0000000408b67825 */ /* 0x000fc400078e02b6 */
[----:B------:R5:W-:Y:S02]  /*2e70*/  LDGSTS.E [R29+0xc00c], desc[UR16][R198.64], !P6 ;  /* 0x0c00c000c61d7fae */ /* 0x000be4000f121850 */
[C---:B------:R-:W-:Y:S02]  /*2e80*/  IMAD.WIDE R174, R8.reuse, 0x4, R174 ;  /* 0x0000000408ae7825 */ /* 0x040fe400078e02ae */
[----:B------:R5:W-:Y:S02]  /*2e90*/  LDGSTS.E [R28+0x8000], desc[UR16][R116.64], !P1 ;  /* 0x08000000741c7fae */ /* 0x000be4000c921850 */
[----:B---3--:R-:W-:Y:S02]  /*2ea0*/  VIADD R191, R191, 0xffffffd6 ;  /* 0xffffffd6bfbf7836 */ /* 0x008fe40000000000 */
[----:B------:R3:W-:Y:S01]  /*2eb0*/  LDGSTS.E [R28+0xc000], desc[UR16][R202.64], !P1 ;  /* 0x0c000000ca1c7fae */ /* 0x0007e2000c921850 */
[C---:B------:R-:W-:Y:S02]  /*2ec0*/  IMAD.WIDE R178, R8.reuse, 0x4, R178 ;  /* 0x0000000408b27825 */ /* 0x040fe400078e02b2 */
[----:B------:R-:W-:Y:S01]  /*2ed0*/  ISETP.GE.U32.AND P6, PT, R191, 0x7fffffb7, PT ;  /* 0x7fffffb7bf00780c */ /* 0x000fe20003fc6070 */
[----:B------:R3:W-:Y:S01]  /*2ee0*/  LDGSTS.E [R28+0x8004], desc[UR16][R194.64], !P2 ;  /* 0x08004000c21c7fae */ /* 0x0007e2000d121850 */
[----:B----4-:R-:W-:Y:S01]  /*2ef0*/  VIADD R9, R9, 0xffffffd5 ;  /* 0xffffffd509097836 */ /* 0x010fe20000000000 */
[----:B------:R-:W4:Y:S01]  /*2f00*/  LDC R191, c[0x0][0x230] ;  /* 0x00008c00ffbf7b82 */ /* 0x000f220000000800 */
[C---:B------:R-:W-:Y:S01]  /*2f10*/  IMAD.WIDE R138, R8.reuse, 0x4, R138 ;  /* 0x00000004088a7825 */ /* 0x040fe200078e028a */
[----:B------:R3:W-:Y:S02]  /*2f20*/  LDGSTS.E [R28+0xc004], desc[UR16][R170.64], !P2 ;  /* 0x0c004000aa1c7fae */ /* 0x0007e4000d121850 */
[----:B------:R-:W-:Y:S01]  /*2f30*/  ISETP.GE.U32.AND P1, PT, R9, 0x7fffffb6, PT ;  /* 0x7fffffb60900780c */ /* 0x000fe20003f26070 */
[----:B-1----:R-:W-:Y:S01]  /*2f40*/  VIADD R185, R185, 0xffffffd4 ;  /* 0xffffffd4b9b97836 */ /* 0x002fe20000000000 */
[----:B------:R1:W-:Y:S01]  /*2f50*/  LDGSTS.E [R28+0x8008], desc[UR16][R186.64], !P3 ;  /* 0x08008000ba1c7fae */ /* 0x0003e2000d921850 */
[C---:B------:R-:W-:Y:S01]  /*2f60*/  IMAD.WIDE R142, R8.reuse, 0x4, R142 ;  /* 0x00000004088e7825 */ /* 0x040fe200078e028e */
[----:B------:R-:W2:Y:S02]  /*2f70*/  LDC R9, c[0x0][0x230] ;  /* 0x00008c00ff097b82 */ /* 0x000ea40000000800 */
[----:B------:R-:W-:Y:S01]  /*2f80*/  ISETP.GE.U32.AND P2, PT, R185, 0x7fffffb5, PT ;  /* 0x7fffffb5b900780c */ /* 0x000fe20003f46070 */
[----:B------:R1:W-:Y:S01]  /*2f90*/  LDGSTS.E [R28+0xc008], desc[UR16][R182.64], !P3 ;  /* 0x0c008000b61c7fae */ /* 0x0003e2000d921850 */
[----:B------:R-:W-:-:S03]  /*2fa0*/  IMAD.WIDE R158, R8, 0x4, R158 ;  /* 0x00000004089e7825 */ /* 0x000fc600078e029e */
[----:B------:R1:W-:Y:S01]  /*2fb0*/  LDGSTS.E [R28+0x800c], desc[UR16][R174.64], !P4 ;  /* 0x0800c000ae1c7fae */ /* 0x0003e2000e121850 */
[----:B------:R-:W5:Y:S01]  /*2fc0*/  LDC R185, c[0x0][0x230] ;  /* 0x00008c00ffb97b82 */ /* 0x000f620000000800 */
[C---:B------:R-:W-:Y:S02]  /*2fd0*/  IMAD.WIDE R154, R8.reuse, 0x4, R154 ;  /* 0x00000004089a7825 */ /* 0x040fe400078e029a */
[----:B------:R1:W-:Y:S02]  /*2fe0*/  LDGSTS.E [R28+0xc00c], desc[UR16][R178.64], !P4 ;  /* 0x0c00c000b21c7fae */ /* 0x0003e4000e121850 */
[----:B------:R-:W-:Y:S02]  /*2ff0*/  IMAD.WIDE R150, R8, 0x4, R150 ;  /* 0x0000000408967825 */ /* 0x000fe400078e0296 */
[----:B------:R1:W-:Y:S02]  /*3000*/  LDGSTS.E [R27+0x8000], desc[UR16][R138.64], !P5 ;  /* 0x080000008a1b7fae */ /* 0x0003e4000e921850 */
[----:B----4-:R-:W-:-:S02]  /*3010*/  VIADD R191, R191, 0xffffffd3 ;  /* 0xffffffd3bfbf7836 */ /* 0x010fc40000000000 */
[----:B------:R4:W-:Y:S01]  /*3020*/  LDGSTS.E [R27+0xc000], desc[UR16][R142.64], !P5 ;  /* 0x0c0000008e1b7fae */ /* 0x0009e2000e921850 */
[C---:B------:R-:W-:Y:S02]  /*3030*/  IMAD.WIDE R146, R8.reuse, 0x4, R146 ;  /* 0x0000000408927825 */ /* 0x040fe400078e0292 */
[----:B------:R-:W-:Y:S01]  /*3040*/  ISETP.GE.U32.AND P3, PT, R191, 0x7fffffb4, PT ;  /* 0x7fffffb4bf00780c */ /* 0x000fe20003f66070 */
[----:B------:R4:W-:Y:S01]  /*3050*/  LDGSTS.E [R27+0x8004], desc[UR16][R158.64], !P6 ;  /* 0x080040009e1b7fae */ /* 0x0009e2000f121850 */
[----:B--2---:R-:W-:Y:S01]  /*3060*/  VIADD R9, R9, 0xffffffd2 ;  /* 0xffffffd209097836 */ /* 0x004fe20000000000 */
[----:B------:R-:W2:Y:S01]  /*3070*/  LDC R191, c[0x0][0x230] ;  /* 0x00008c00ffbf7b82 */ /* 0x000ea20000000800 */
[C---:B------:R-:W-:Y:S01]  /*3080*/  IMAD.WIDE R144, R8.reuse, 0x4, R144 ;  /* 0x0000000408907825 */ /* 0x040fe200078e0290 */
[----:B------:R4:W-:Y:S01]  /*3090*/  LDGSTS.E [R27+0xc004], desc[UR16][R154.64], !P6 ;  /* 0x0c0040009a1b7fae */ /* 0x0009e2000f121850 */
[----:B------:R-:W-:Y:S02]  /*30a0*/  ISETP.GE.U32.AND P6, PT, R201, 0x7fffffb1, PT ;  /* 0x7fffffb1c900780c */ /* 0x000fe40003fc6070 */
[----:B------:R-:W-:Y:S01]  /*30b0*/  ISETP.GE.U32.AND P4, PT, R9, 0x7fffffb3, PT ;  /* 0x7fffffb30900780c */ /* 0x000fe20003f86070 */
[----:B------:R4:W-:Y:S01]  /*30c0*/  LDGSTS.E [R27+0x8008], desc[UR16][R150.64], !P1 ;  /* 0x08008000961b7fae */ /* 0x0009e2000c921850 */
[----:B-----5:R-:W-:Y:S01]  /*30d0*/  VIADD R185, R185, 0xffffffd1 ;  /* 0xffffffd1b9b97836 */ /* 0x020fe20000000000 */
[----:B------:R-:W5:Y:S01]  /*30e0*/  LDC R9, c[0x0][0x230] ;  /* 0x00008c00ff097b82 */ /* 0x000f620000000800 */
[C---:B------:R-:W-:Y:S01]  /*30f0*/  IMAD.WIDE R140, R8.reuse, 0x4, R140 ;  /* 0x00000004088c7825 */ /* 0x040fe200078e028c */
[----:B------:R4:W-:Y:S02]  /*3100*/  LDGSTS.E [R27+0xc008], desc[UR16][R146.64], !P1 ;  /* 0x0c008000921b7fae */ /* 0x0009e4000c921850 */
[----:B------:R-:W-:Y:S01]  /*3110*/  ISETP.GE.U32.AND P5, PT, R185, 0x7fffffb2, PT ;  /* 0x7fffffb2b900780c */ /* 0x000fe20003fa6070 */
[C---:B------:R-:W-:Y:S01]  /*3120*/  IMAD.WIDE R132, R8.reuse, 0x4, R132 ;  /* 0x0000000408847825 */ /* 0x040fe200078e0284 */
[----:B------:R4:W-:Y:S02]  /*3130*/  LDGSTS.E [R27+0x800c], desc[UR16][R144.64], !P2 ;  /* 0x0800c000901b7fae */ /* 0x0009e4000d121850 */
[----:B------:R-:W3:Y:S01]  /*3140*/  LDC R185, c[0x0][0x230] ;  /* 0x00008c00ffb97b82 */ /* 0x000ee20000000800 */
[C---:B------:R-:W-:Y:S01]  /*3150*/  IMAD.WIDE R118, R8.reuse, 0x4, R118 ;  /* 0x0000000408767825 */ /* 0x040fe200078e0276 */
[----:B------:R4:W-:Y:S03]  /*3160*/  LDGSTS.E [R27+0xc00c], desc[UR16][R140.64], !P2 ;  /* 0x0c00c0008c1b7fae */ /* 0x0009e6000d121850 */
[C---:B------:R-:W-:Y:S01]  /*3170*/  IMAD.WIDE R136, R8.reuse, 0x4, R136 ;  /* 0x0000000408887825 */ /* 0x040fe200078e0288 */
[----:B------:R4:W-:Y:S02]  /*3180*/  LDGSTS.E [R26+0x8000], desc[UR16][R132.64], !P3 ;  /* 0x08000000841a7fae */ /* 0x0009e4000d921850 */
[----:B------:R-:W1:Y:S01]  /*3190*/  LDC R201, c[0x0][0x230] ;  /* 0x00008c00ffc97b82 */ /* 0x000e620000000800 */
[----:B--2---:R-:W-:Y:S01]  /*31a0*/  VIADD R191, R191, 0xffffffce ;  /* 0xffffffcebfbf7836 */ /* 0x004fe20000000000 */
[----:B------:R2:W-:Y:S01]  /*31b0*/  LDGSTS.E [R26+0xc000], desc[UR16][R118.64], !P3 ;  /* 0x0c000000761a7fae */ /* 0x0005e2000d921850 */
[----:B------:R-:W-:-:S03]  /*31c0*/  IMAD.WIDE R130, R8, 0x4, R130 ;  /* 0x0000000408827825 */ /* 0x000fc600078e0282 */
        /* <DEDUP_REMOVED lines=9> */
[----:B------:R-:W4:Y:S01]  /*3260*/  LDC R9, c[0x0][0x230] ;  /* 0x00008c00ff097b82 */ /* 0x000f220000000800 */
[----:B---3--:R-:W-:Y:S01]  /*3270*/  VIADD R185, R185, 0xffffffcc ;  /* 0xffffffccb9b97836 */ /* 0x008fe20000000000 */
[----:B------:R3:W-:Y:S01]  /*3280*/  LDGSTS.E [R26+0xc008], desc[UR16][R108.64], !P5 ;  /* 0x0c0080006c1a7fae */ /* 0x0007e2000e921850 */
[----:B------:R-:W-:-:S03]  /*3290*/  IMAD.WIDE R128, R8, 0x4, R128 ;  /* 0x0000000408807825 */ /* 0x000fc600078e0280 */
[----:B------:R-:W-:Y:S01]  /*32a0*/  ISETP.GE.U32.AND P4, PT, R185, 0x7fffffad, PT ;  /* 0x7fffffadb900780c */ /* 0x000fe20003f86070 */
[----:B-1----:R-:W-:Y:S01]  /*32b0*/  VIADD R201, R201, 0xffffffcd ;  /* 0xffffffcdc9c97836 */ /* 0x002fe20000000000 */
[----:B------:R-:W1:Y:S01]  /*32c0*/  LDC R185, c[0x0][0x230] ;  /* 0x00008c00ffb97b82 */ /* 0x000e620000000800 */
[C---:B------:R-:W-:Y:S01]  /*32d0*/  IMAD.WIDE R126, R8.reuse, 0x4, R126 ;  /* 0x00000004087e7825 */ /* 0x040fe200078e027e */
[----:B------:R3:W-:Y:S02]  /*32e0*/  LDGSTS.E [R26+0x800c], desc[UR16][R128.64], !P6 ;  /* 0x0800c000801a7fae */ /* 0x0007e4000f121850 */
[----:B------:R-:W-:Y:S01]  /*32f0*/  ISETP.GE.U32.AND P3, PT, R201, 0x7fffffae, PT ;  /* 0x7fffffaec900780c */ /* 0x000fe20003f66070 */
[C---:B------:R-:W-:Y:S01]  /*3300*/  IMAD.WIDE R222, R8.reuse, 0x4, R222 ;  /* 0x0000000408de7825 */ /* 0x040fe200078e02de */
[----:B------:R3:W-:Y:S01]  /*3310*/  LDGSTS.E [R26+0xc00c], desc[UR16][R126.64], !P6 ;  /* 0x0c00c0007e1a7fae */ /* 0x0007e2000f121850 */
[----:B------:R-:W-:Y:S01]  /*3320*/  ISETP.GE.U32.AND P6, PT, R205, 0x7fffffab, PT ;  /* 0x7fffffabcd00780c */ /* 0x000fe20003fc6070 */
[----:B------:R-:W2:Y:S01]  /*3330*/  LDC R201, c[0x0][0x230] ;  /* 0x00008c00ffc97b82 */ /* 0x000ea20000000800 */
[C---:B------:R-:W-:Y:S01]  /*3340*/  IMAD.WIDE R220, R8.reuse, 0x4, R220 ;  /* 0x0000000408dc7825 */ /* 0x040fe200078e02dc */
[----:B------:R3:W-:Y:S03]  /*3350*/  LDGSTS.E [R25+0x8000], desc[UR16][R222.64], !P1 ;  /* 0x08000000de197fae */ /* 0x0007e6000c921850 */
[C---:B------:R-:W-:Y:S01]  /*3360*/  IMAD.WIDE R104, R8.reuse, 0x4, R104 ;  /* 0x0000000408687825 */ /* 0x040fe200078e0268 */
[----:B------:R3:W-:Y:S03]  /*3370*/  LDGSTS.E [R25+0xc000], desc[UR16][R220.64], !P1 ;  /* 0x0c000000dc197fae */ /* 0x0007e6000c921850 */
[----:B----4-:R-:W-:Y:S01]  /*3380*/  VIADD R9, R9, 0xffffffcb ;  /* 0xffffffcb09097836 */ /* 0x010fe20000000000 */
[----:B------:R4:W-:Y:S01]  /*3390*/  LDGSTS.E [R25+0x8004], desc[UR16][R104.64], !P2 ;  /* 0x0800400068197fae */ /* 0x0009e2000d121850 */
[----:B------:R-:W-:-:S03]  /*33a0*/  IMAD.WIDE R122, R8, 0x4, R122 ;  /* 0x00000004087a7825 */ /* 0x000fc600078e027a */
[----:B------:R-:W-:Y:S01]  /*33b0*/  ISETP.GE.U32.AND P5, PT, R9, 0x7fffffac, PT ;  /* 0x7fffffac0900780c */ /* 0x000fe20003fa6070 */
[----:B-----5:R-:W-:Y:S01]  /*33c0*/  VIADD R191, R191, 0xffffffc8 ;  /* 0xffffffc8bfbf7836 */ /* 0x020fe20000000000 */
[----:B------:R-:W5:Y:S01]  /*33d0*/  LDC R9, c[0x0][0x230] ;  /* 0x00008c00ff097b82 */ /* 0x000f620000000800 */
[----:B------:R4:W-:Y:S01]  /*33e0*/  LDGSTS.E [R25+0xc004], desc[UR16][R122.64], !P2 ;  /* 0x0c0040007a197fae */ /* 0x0009e2000d121850 */
[C---:B------:R-:W-:Y:S01]  /*33f0*/  IMAD.WIDE R114, R8.reuse, 0x4, R114 ;  /* 0x0000000408727825 */ /* 0x040fe200078e0272 */
[----:B-1----:R-:W-:Y:S02]  /*3400*/  IADD3 R185, R185, -0x39, RZ ;  /* 0xffffffc7b9b97810 */ /* 0x002fe40007ffe0ff */
[----:B------:R-:W-:Y:S01]  /*3410*/  ISETP.GE.U32.AND P2, PT, R191, 0x7fffffa9, PT ;  /* 0x7fffffa9bf00780c */ /* 0x000fe20003f46070 */
[C---:B------:R-:W-:Y:S01]  /*3420*/  IMAD.WIDE R120, R8.reuse, 0x4, R120 ;  /* 0x0000000408787825 */ /* 0x040fe200078e0278 */
[----:B------:R1:W-:Y:S01]  /*3430*/  LDGSTS.E [R25+0x8008], desc[UR16][R114.64], !P3 ;  /* 0x0800800072197fae */ /* 0x0003e2000d921850 */
[----:B------:R-:W3:Y:S02]  /*3440*/  LDC R191, c[0x0][0x230] ;  /* 0x00008c00ffbf7b82 */ /* 0x000ee40000000800 */
[----:B------:R-:W-:Y:S01]  /*3450*/  IMAD.WIDE R124, R8, 0x4, R124 ;  /* 0x00000004087c7825 */ /* 0x000fe200078e027c */
[----:B------:R1:W-:Y:S01]  /*3460*/  LDGSTS.E [R25+0xc008], desc[UR16][R120.64], !P3 ;  /* 0x0c00800078197fae */ /* 0x0003e2000d921850 */
[----:B------:R-:W-:-:S02]  /*3470*/  ISETP.GE.U32.AND P3, PT, R185, 0x7fffffa8, PT ;  /* 0x7fffffa8b900780c */ /* 0x000fc40003f66070 */
[C---:B------:R-:W-:Y:S01]  /*3480*/  IMAD.WIDE R90, R8.reuse, 0x4, R90 ;  /* 0x00000004085a7825 */ /* 0x040fe200078e025a */
[----:B------:R1:W-:Y:S01]  /*3490*/  LDGSTS.E [R25+0x800c], desc[UR16][R124.64], !P4 ;  /* 0x0800c0007c197fae */ /* 0x0003e2000e121850 */
[----:B------:R-:W4:Y:S02]  /*34a0*/  LDC R185, c[0x0][0x230] ;  /* 0x00008c00ffb97b82 */ /* 0x000f240000000800 */
[----:B--2---:R-:W-:Y:S01]  /*34b0*/  VIADD R201, R201, 0xffffffc9 ;  /* 0xffffffc9c9c97836 */ /* 0x004fe20000000000 */
[----:B------:R2:W-:Y:S01]  /*34c0*/  LDGSTS.E [R25+0xc00c], desc[UR16][R90.64], !P4 ;  /* 0x0c00c0005a197fae */ /* 0x0005e2000e121850 */
[----:B------:R-:W-:-:S03]  /*34d0*/  IMAD.WIDE R88, R8, 0x4, R88 ;  /* 0x0000000408587825 */ /* 0x000fc600078e0258 */
[----:B------:R-:W-:Y:S01]  /*34e0*/  ISETP.GE.U32.AND P1, PT, R201, 0x7fffffaa, PT ;  /* 0x7fffffaac900780c */ /* 0x000fe20003f26070 */
[----:B-----5:R-:W-:Y:S01]  /*34f0*/  VIADD R9, R9, 0xffffffc6 ;  /* 0xffffffc609097836 */ /* 0x020fe20000000000 */
[----:B------:R-:W5:Y:S01]  /*3500*/  LDC R201, c[0x0][0x230] ;  /* 0x00008c00ffc97b82 */ /* 0x000f620000000800 */
[C---:B------:R-:W-:Y:S01]  /*3510*/  IMAD.WIDE R110, R8.reuse, 0x4, R110 ;  /* 0x00000004086e7825 */ /* 0x040fe200078e026e */
[----:B------:R2:W-:Y:S02]  /*3520*/  LDGSTS.E [R24+0x8000], desc[UR16][R88.64], !P5 ;  /* 0x0800000058187fae */ /* 0x0005e4000e921850 */
[----:B------:R-:W-:Y:S01]  /*3530*/  ISETP.GE.U32.AND P4, PT, R9, 0x7fffffa7, PT ;  /* 0x7fffffa70900780c */ /* 0x000fe20003f86070 */
[C---:B------:R-:W-:Y:S01]  /*3540*/  IMAD.WIDE R96, R8.reuse, 0x4, R96 ;  /* 0x0000000408607825 */ /* 0x040fe200078e0260 */
[----:B------:R2:W-:Y:S02]  /*3550*/  LDGSTS.E [R24+0xc000], desc[UR16][R110.64], !P5 ;  /* 0x0c0000006e187fae */ /* 0x0005e4000e921850 */
[----:B------:R-:W1:Y:S01]  /*3560*/  LDC R9, c[0x0][0x230] ;  /* 0x00008c00ff097b82 */ /* 0x000e620000000800 */
[----:B---3--:R-:W-:Y:S01]  /*3570*/  VIADD R191, R191, 0xffffffc5 ;  /* 0xffffffc5bfbf7836 */ /* 0x008fe20000000000 */
[----:B------:R3:W-:Y:S01]  /*3580*/  LDGSTS.E [R24+0x8004], desc[UR16][R96.64], !P6 ;  /* 0x0800400060187fae */ /* 0x0007e2000f121850 */
[----:B------:R-:W-:-:S03]  /*3590*/  IMAD.WIDE R112, R8, 0x4, R112 ;  /* 0x0000000408707825 */ /* 0x000fc600078e0270 */
[----:B------:R-:W-:Y:S01]  /*35a0*/  ISETP.GE.U32.AND P5, PT, R191, 0x7fffffa6, PT ;  /* 0x7fffffa6bf00780c */ /* 0x000fe20003fa6070 */
[----:B----4-:R-:W-:Y:S01]  /*35b0*/  VIADD R185, R185, 0xffffffc4 ;  /* 0xffffffc4b9b97836 */ /* 0x010fe20000000000 */
[----:B------:R-:W4:Y:S01]  /*35c0*/  LDC R191, c[0x0][0x230] ;  /* 0x00008c00ffbf7b82 */ /* 0x000f220000000800 */
[C---:B------:R-:W-:Y:S01]  /*35d0*/  IMAD.WIDE R92, R8.reuse, 0x4, R92 ;  /* 0x00000004085c7825 */ /* 0x040fe200078e025c */
[----:B------:R3:W-:Y:S02]  /*35e0*/  LDGSTS.E [R24+0xc004], desc[UR16][R112.64], !P6 ;  /* 0x0c00400070187fae */ /* 0x0007e4000f121850 */
[----:B------:R-:W-:Y:S01]  /*35f0*/  ISETP.GE.U32.AND P6, PT, R185, 0x7fffffa5, PT ;  /* 0x7fffffa5b900780c */ /* 0x000fe20003fc6070 */
[C---:B------:R-:W-:Y:S01]  /*3600*/  IMAD.WIDE R100, R8.reuse, 0x4, R100 ;  /* 0x0000000408647825 */ /* 0x040fe200078e0264 */
[----:B------:R3:W-:Y:S02]  /*3610*/  LDGSTS.E [R24+0x8008], desc[UR16][R92.64], !P1 ;  /* 0x080080005c187fae */ /* 0x0007e4000c921850 */
[----:B------:R-:W2:Y:S01]  /*3620*/  LDC R185, c[0x0][0x230] ;  /* 0x00008c00ffb97b82 */ /* 0x000ea20000000800 */
[C---:B------:R-:W-:Y:S01]  /*3630*/  IMAD.WIDE R106, R8.reuse, 0x4, R106 ;  /* 0x00000004086a7825 */ /* 0x040fe200078e026a */
[----:B------:R3:W-:Y:S03]  /*3640*/  LDGSTS.E [R24+0xc008], desc[UR16][R100.64], !P1 ;  /* 0x0c00800064187fae */ /* 0x0007e6000c921850 */
[C---:B------:R-:W-:Y:S01]  /*3650*/  IMAD.WIDE R102, R8.reuse, 0x4, R102 ;  /* 0x0000000408667825 */ /* 0x040fe200078e0266 */
[----:B------:R3:W-:Y:S03]  /*3660*/  LDGSTS.E [R24+0x800c], desc[UR16][R106.64], !P2 ;  /* 0x0800c0006a187fae */ /* 0x0007e6000d121850 */
[----:B-1----:R-:W-:Y:S01]  /*3670*/  VIADD R9, R9, 0xffffffc2 ;  /* 0xffffffc209097836 */ /* 0x002fe20000000000 */
[----:B------:R1:W-:Y:S01]  /*3680*/  LDGSTS.E [R24+0xc00c], desc[UR16][R102.64], !P2 ;  /* 0x0c00c00066187fae */ /* 0x0003e2000d121850 */
[----:B------:R-:W-:-:S03]  /*3690*/  IMAD.WIDE R84, R8, 0x4, R84 ;  /* 0x0000000408547825 */ /* 0x000fc600078e0254 */
[----:B------:R-:W-:Y:S01]  /*36a0*/  ISETP.GE.U32.AND P2, PT, R9, 0x7fffffa3, PT ;  /* 0x7fffffa30900780c */ /* 0x000fe20003f46070 */
[C---:B------:R-:W-:Y:S01]  /*36b0*/  IMAD.WIDE R82, R8.reuse, 0x4, R82 ;  /* 0x0000000408527825 */ /* 0x040fe200078e0252 */
[----:B------:R1:W-:Y:S03]  /*36c0*/  LDGSTS.E [R23+0x8000], desc[UR16][R84.64], !P3 ;  /* 0x0800000054177fae */ /* 0x0003e6000d921850 */
[C---:B------:R-:W-:Y:S01]  /*36d0*/  IMAD.WIDE R80, R8.reuse, 0x4, R80 ;  /* 0x0000000408507825 */ /* 0x040fe200078e0250 */
[----:B------:R1:W-:Y:S03]  /*36e0*/  LDGSTS.E [R23+0xc000], desc[UR16][R82.64], !P3 ;  /* 0x0c00000052177fae */ /* 0x0003e6000d921850 */
[----:B-----5:R-:W-:Y:S01]  /*36f0*/  VIADD R9, R201, 0xffffffc0 ;  /* 0xffffffc0c9097836 */ /* 0x020fe20000000000 */
[----:B------:R5:W-:Y:S01]  /*3700*/  LDGSTS.E [R23+0x8004], desc[UR16][R80.64], !P4 ;  /* 0x0800400050177fae */ /* 0x000be2000e121850 */
[C---:B------:R-:W-:Y:S01]  /*3710*/  IMAD.WIDE R98, R8.reuse, 0x4, R98 ;  /* 0x0000000408627825 */ /* 0x040fe200078e0262 */
[----:B------:R-:W3:Y:S02]  /*3720*/  LDC R201, c[0x0][0x230] ;  /* 0x00008c00ffc97b82 */ /* 0x000ee40000000800 */
[----:B------:R-:W-:Y:S01]  /*3730*/  ISETP.GE.AND P3, PT, R209, R9, PT ;  /* 0x00000009d100720c */ /* 0x000fe20003f66270 */
[C---:B------:R-:W-:Y:S01]  /*3740*/  IMAD.WIDE R218, R8.reuse, 0x4, R218 ;  /* 0x0000000408da7825 */ /* 0x040fe200078e02da */
[----:B------:R5:W-:Y:S03]  /*3750*/  LDGSTS.E [R23+0xc004], desc[UR16][R98.64], !P4 ;  /* 0x0c00400062177fae */ /* 0x000be6000e121850 */
[C---:B------:R-:W-:Y:S01]  /*3760*/  IMAD.WIDE R94, R8.reuse, 0x4, R94 ;  /* 0x00000004085e7825 */ /* 0x040fe200078e025e */
[----:B------:R5:W-:Y:S03]  /*3770*/  LDGSTS.E [R23+0x8008], desc[UR16][R218.64], !P5 ;  /* 0x08008000da177fae */ /* 0x000be6000e921850 */
[----:B----4-:R-:W-:Y:S01]  /*3780*/  VIADD R191, R191, 0xffffffc3 ;  /* 0xffffffc3bfbf7836 */ /* 0x010fe20000000000 */
[----:B------:R4:W-:Y:S01]  /*3790*/  LDGSTS.E [R23+0xc008], desc[UR16][R94.64], !P5 ;  /* 0x0c0080005e177fae */ /* 0x0009e2000e921850 */
[----:B------:R-:W-:Y:S01]  /*37a0*/  ISETP.GE.U32.AND P5, PT, R9, 0x7fffffa1, PT ;  /* 0x7fffffa10900780c */ /* 0x000fe20003fa6070 */
[----:B--2---:R-:W-:Y:S01]  /*37b0*/  VIADD R185, R185, 0xffffffc1 ;  /* 0xffffffc1b9b97836 */ /* 0x004fe20000000000 */
[----:B------:R-:W2:Y:S01]  /*37c0*/  LDC R9, c[0x0][0x230] ;  /* 0x00008c00ff097b82 */ /* 0x000ea20000000800 */
[----:B------:R-:W-:Y:S01]  /*37d0*/  ISETP.GE.U32.AND P1, PT, R191, 0x7fffffa4, PT ;  /* 0x7fffffa4bf00780c */ /* 0x000fe20003f26070 */
[----:B------:R-:W-:-:S02]  /*37e0*/  IMAD.WIDE R36, R8, 0x4, R36 ;  /* 0x0000000408247825 */ /* 0x000fc400078e0224 */
[----:B------:R-:W-:Y:S02]  /*37f0*/  ISETP.GE.U32.AND P4, PT, R185, 0x7fffffa2, PT ;  /* 0x7fffffa2b900780c */ /* 0x000fe40003f86070 */
[C---:B------:R-:W-:Y:S01]  /*3800*/  IMAD.WIDE R70, R8.reuse, 0x4, R70 ;  /* 0x0000000408467825 */ /* 0x040fe200078e0246 */
[----:B------:R4:W-:Y:S01]  /*3810*/  LDGSTS.E [R23+0x800c], desc[UR16][R36.64], !P6 ;  /* 0x0800c00024177fae */ /* 0x0009e2000f121850 */
[----:B------:R-:W1:Y:S01]  /*3820*/  LDC R191, c[0x0][0x230] ;  /* 0x00008c00ffbf7b82 */ /* 0x000e620000000800 */
[----:B---3--:R-:W-:Y:S01]  /*3830*/  IADD3 R201, R201, -0x42, RZ ;  /* 0xffffffbec9c97810 */ /* 0x008fe20007ffe0ff */
[C---:B------:R-:W-:Y:S01]  /*3840*/  IMAD.WIDE R86, R8.reuse, 0x4, R86 ;  /* 0x0000000408567825 */ /* 0x040fe200078e0256 */
[----:B------:R3:W-:Y:S01]  /*3850*/  LDGSTS.E [R23+0xc00c], desc[UR16][R70.64], !P6 ;  /* 0x0c00c00046177fae */ /* 0x0007e2000f121850 */
[----:B------:R-:W-:Y:S02]  /*3860*/  SEL R185, RZ, 0x4, P3 ;  /* 0x00000004ffb97807 */ /* 0x000fe40001800000 */
[----:B------:R-:W-:Y:S01]  /*3870*/  IMAD.WIDE R30, R8, 0x4, R30 ;  /* 0x00000004081e7825 */ /* 0x000fe200078e021e */
[----:B------:R3:W-:Y:S01]  /*3880*/  LDGSTS.E [R22+0x8000], desc[UR16][R86.64], !P1 ;  /* 0x0800000056167fae */ /* 0x0007e2000c921850 */
[----:B------:R-:W-:-:S02]  /*3890*/  ISETP.GT.AND P3, PT, R11, 0x5f, PT ;  /* 0x0000005f0b00780c */ /* 0x000fc40003f64270 */
[C---:B------:R-:W-:Y:S01]  /*38a0*/  IMAD.WIDE R66, R8.reuse, 0x4, R66 ;  /* 0x0000000408427825 */ /* 0x040fe200078e0242 */
[----:B------:R3:W-:Y:S01]  /*38b0*/  LDGSTS.E [R22+0xc000], desc[UR16][R30.64], !P1 ;  /* 0x0c0000001e167fae */ /* 0x0007e2000c921850 */
[----:B------:R-:W-:Y:S02]  /*38c0*/  ISETP.GE.U32.AND P1, PT, R201, 0x7fffff9f, PT ;  /* 0x7fffff9fc900780c */ /* 0x000fe40003f26070 */
[C---:B------:R-:W-:Y:S01]  /*38d0*/  IMAD.WIDE R78, R8.reuse, 0x4, R78 ;  /* 0x00000004084e7825 */ /* 0x040fe200078e024e */
[----:B------:R-:W5:Y:S01]  /*38e0*/  LDC R201, c[0x0][0x230] ;  /* 0x00008c00ffc97b82 */ /* 0x000f620000000800 */
[----:B------:R3:W-:Y:S01]  /*38f0*/  LDGSTS.E [R22+0x8004], desc[UR16][R66.64], !P2 ;  /* 0x0800400042167fae */ /* 0x0007e2000d121850 */
[----:B------:R-:W-:Y:S01]  /*3900*/  SEL R185, R185, RZ, P3 ;  /* 0x000000ffb9b97207 */ /* 0x000fe20001800000 */
[C---:B------:R-:W-:Y:S02]  /*3910*/  IMAD.WIDE R76, R8.reuse, 0x4, R76 ;  /* 0x00000004084c7825 */ /* 0x040fe400078e024c */
[----:B------:R3:W-:Y:S01]  /*3920*/  LDGSTS.E [R22+0xc004], desc[UR16][R78.64], !P2 ;  /* 0x0c0040004e167fae */ /* 0x0007e2000d121850 */
[----:B------:R-:W-:Y:S01]  /*3930*/  ISETP.NE.U32.AND P3, PT, R185, RZ, PT ;  /* 0x000000ffb900720c */ /* 0x000fe20003f65070 */
[----:B------:R-:W-:Y:S01]  /*3940*/  IMAD.WIDE R74, R8, 0x4, R74 ;  /* 0x00000004084a7825 */ /* 0x000fe200078e024a */
[----:B------:R-:W4:Y:S01]  /*3950*/  LDC R185, c[0x0][0x230] ;  /* 0x00008c00ffb97b82 */ /* 0x000f220000000800 */
[----:B------:R3:W-:Y:S02]  /*3960*/  LDGSTS.E [R22+0x8008], desc[UR16][R76.64], !P4 ;  /* 0x080080004c167fae */ /* 0x0007e4000e121850 */
[----:B--2---:R-:W-:-:S02]  /*3970*/  VIADD R9, R9, 0xffffffbc ;  /* 0xffffffbc09097836 */ /* 0x004fc40000000000 */
[----:B------:R2:W-:Y:S01]  /*3980*/  LDGSTS.E [R22+0xc008], desc[UR16][R74.64], !P4 ;  /* 0x0c0080004a167fae */ /* 0x0005e2000e121850 */
[C---:B------:R-:W-:Y:S02]  /*3990*/  IMAD.WIDE R72, R8.reuse, 0x4, R72 ;  /* 0x0000000408487825 */ /* 0x040fe400078e0248 */
[----:B------:R-:W-:Y:S02]  /*39a0*/  ISETP.GE.U32.AND P4, PT, R9, 0x7fffff9d, PT ;  /* 0x7fffff9d0900780c */ /* 0x000fe40003f86070 */
[----:B------:R-:W-:Y:S01]  /*39b0*/  IMAD.SHL.U32 R9, R19, 0x20, RZ ;  /* 0x0000002013097824 */ /* 0x000fe200078e00ff */
[----:B------:R2:W-:Y:S01]  /*39c0*/  LDGSTS.E [R22+0x800c], desc[UR16][R72.64], !P5 ;  /* 0x0800c00048167fae */ /* 0x0005e2000e921850 */
[----:B------:R-:W-:-:S04]  /*39d0*/  IMAD.WIDE R32, R8, 0x4, R32 ;  /* 0x0000000408207825 */ /* 0x000fc800078e0220 */
[C---:B------:R-:W-:Y:S01]  /*39e0*/  IMAD.WIDE R148, R9.reuse, 0x4, R148 ;  /* 0x0000000409947825 */ /* 0x040fe200078e0294 */
[----:B------:R2:W-:Y:S03]  /*39f0*/  LDGSTS.E [R22+0xc00c], desc[UR16][R32.64], !P5 ;  /* 0x0c00c00020167fae */ /* 0x0005e6000e921850 */
[C---:B------:R-:W-:Y:S01]  /*3a00*/  IMAD.WIDE R50, R9.reuse, 0x4, R50 ;  /* 0x0000000409327825 */ /* 0x040fe200078e0232 */
[----:B------:R-:W0:Y:S03]  /*3a10*/  LDGDEPBAR ;  /* 0x00000000000079af */ /* 0x000e260000000000 */
[C---:B------:R-:W-:Y:S01]  /*3a20*/  IMAD.WIDE R48, R9.reuse, 0x4, R48 ;  /* 0x0000000409307825 */ /* 0x040fe200078e0230 */
[----:B------:R2:W-:Y:S03]  /*3a30*/  LDGSTS.E [R21+0x2a000], desc[UR16][R148.64], P0 ;  /* 0x2a00000094157fae */ /* 0x0005e60008121850 */
[C---:B------:R-:W-:Y:S01]  /*3a40*/  IMAD.WIDE R46, R9.reuse, 0x4, R46 ;  /* 0x00000004092e7825 */ /* 0x040fe200078e022e */
[----:B------:R2:W-:Y:S03]  /*3a50*/  LDGSTS.E [R21+0x2a400], desc[UR16][R50.64], P0 ;  /* 0x2a40000032157fae */ /* 0x0005e60008121850 */
[C---:B------:R-:W-:Y:S01]  /*3a60*/  IMAD.WIDE R44, R9.reuse, 0x4, R44 ;  /* 0x00000004092c7825 */ /* 0x040fe200078e022c */
[----:B------:R2:W-:Y:S03]  /*3a70*/  LDGSTS.E [R21+0x2a800], desc[UR16][R48.64], P0 ;  /* 0x2a80000030157fae */ /* 0x0005e60008121850 */
[----:B------:R-:W-:Y:S01]  /*3a80*/  IMAD.WIDE R42, R9, 0x4, R42 ;  /* 0x00000004092a7825 */ /* 0x000fe200078e022a */
[----:B------:R2:W-:Y:S03]  /*3a90*/  LDGSTS.E [R21+0x2ac00], desc[UR16][R46.64], P0 ;  /* 0x2ac000002e157fae */ /* 0x0005e60008121850 */
[----:B-1----:R-:W-:Y:S01]  /*3aa0*/  VIADD R191, R191, 0xffffffbf ;  /* 0xffffffbfbfbf7836 */ /* 0x002fe20000000000 */
[----:B------:R1:W-:Y:S01]  /*3ab0*/  LDGSTS.E [R21+0x2b000], desc[UR16][R44.64], P0 ;  /* 0x2b0000002c157fae */ /* 0x0003e20008121850 */
[----:B------:R-:W-:-:S03]  /*3ac0*/  IMAD.WIDE R40, R9, 0x4, R40 ;  /* 0x0000000409287825 */ /* 0x000fc600078e0228 */
[----:B------:R1:W-:Y:S01]  /*3ad0*/  LDGSTS.E [R21+0x2b400], desc[UR16][R42.64], P0 ;  /* 0x2b4000002a157fae */ /* 0x0003e20008121850 */
[----:B------:R-:W-:Y:S01]  /*3ae0*/  IMAD.WIDE R38, R9, 0x4, R38 ;  /* 0x0000000409267825 */ /* 0x000fe200078e0226 */
[----:B------:R-:W-:Y:S02]  /*3af0*/  ISETP.GE.U32.AND P6, PT, R191, 0x7fffffa0, PT ;  /* 0x7fffffa0bf00780c */ /* 0x000fe40003fc6070 */
[----:B------:R1:W-:Y:S01]  /*3b00*/  LDGSTS.E [R21+0x2b800], desc[UR16][R40.64], P0 ;  /* 0x2b80000028157fae */ /* 0x0003e20008121850 */
[C---:B------:R-:W-:Y:S01]  /*3b10*/  IMAD.WIDE R64, R9.reuse, 0x4, R64 ;  /* 0x0000000409407825 */ /* 0x040fe200078e0240 */
[----:B------:R-:W3:Y:S02]  /*3b20*/  LDC R191, c[0x0][0x230] ;  /* 0x00008c00ffbf7b82 */ /* 0x000ee40000000800 */
[----:B------:R1:W-:Y:S01]  /*3b30*/  LDGSTS.E [R21+0x2bc00], desc[UR16][R38.64], P0 ;  /* 0x2bc0000026157fae */ /* 0x0003e20008121850 */
[----:B------:R-:W-:-:S03]  /*3b40*/  IMAD.WIDE R62, R9, 0x4, R62 ;  /* 0x00000004093e7825 */ /* 0x000fc600078e023e */
[----:B------:R1:W-:Y:S01]  /*3b50*/  LDGSTS.E [R20+0x2a200], desc[UR16][R64.64], P0 ;  /* 0x2a20000040147fae */ /* 0x0003e20008121850 */
[----:B------:R-:W-:-:S03]  /*3b60*/  IMAD.WIDE R34, R9, 0x4, R34 ;  /* 0x0000000409227825 */ /* 0x000fc600078e0222 */
[----:B------:R1:W-:Y:S01]  /*3b70*/  LDGSTS.E [R20+0x2a600], desc[UR16][R62.64], P0 ;  /* 0x2a6000003e147fae */ /* 0x0003e20008121850 */
[----:B------:R-:W-:-:S03]  /*3b80*/  IMAD.WIDE R60, R9, 0x4, R60 ;  /* 0x00000004093c7825 */ /* 0x000fc600078e023c */
[----:B------:R1:W-:Y:S01]  /*3b90*/  LDGSTS.E [R20+0x2aa00], desc[UR16][R34.64], P0 ;  /* 0x2aa0000022147fae */ /* 0x0003e20008121850 */
[----:B-----5:R-:W-:Y:S02]  /*3ba0*/  VIADD R201, R201, 0xffffffbb ;  /* 0xffffffbbc9c97836 */ /* 0x020fe40000000000 */
[----:B------:R-:W-:Y:S01]  /*3bb0*/  IMAD.WIDE R58, R9, 0x4, R58 ;  /* 0x00000004093a7825 */ /* 0x000fe200078e023a */
[----:B------:R5:W-:Y:S02]  /*3bc0*/  LDGSTS.E [R20+0x2ae00], desc[UR16][R60.64], P0 ;  /* 0x2ae000003c147fae */ /* 0x000be40008121850 */
[----:B------:R-:W-:Y:S01]  /*3bd0*/  ISETP.GE.U32.AND P5, PT, R201, 0x7fffff9c, PT ;  /* 0x7fffff9cc900780c */ /* 0x000fe20003fa6070 */
[C---:B------:R-:W-:Y:S01]  /*3be0*/  IMAD.WIDE R56, R9.reuse, 0x4, R56 ;  /* 0x0000000409387825 */ /* 0x040fe200078e0238 */
[----:B------:R5:W-:Y:S01]  /*3bf0*/  LDGSTS.E [R20+0x2b200], desc[UR16][R58.64], P0 ;  /* 0x2b2000003a147fae */ /* 0x000be20008121850 */
[----:B------:R-:W2:Y:S02]  /*3c00*/  LDC R201, c[0x0][0x230] ;  /* 0x00008c00ffc97b82 */ /* 0x000ea40000000800 */
[C---:B------:R-:W-:Y:S01]  /*3c10*/  IMAD.WIDE R54, R9.reuse, 0x4, R54 ;  /* 0x0000000409367825 */ /* 0x040fe200078e0236 */
[----:B------:R5:W-:Y:S03]  /*3c20*/  LDGSTS.E [R20+0x2b600], desc[UR16][R56.64], P0 ;  /* 0x2b60000038147fae */ /* 0x000be60008121850 */
[----:B------:R-:W-:Y:S01]  /*3c30*/  IMAD.WIDE R52, R9, 0x4, R52 ;  /* 0x0000000409347825 */ /* 0x000fe200078e0234 */
[----:B------:R5:W-:Y:S03]  /*3c40*/  LDGSTS.E [R20+0x2ba00], desc[UR16][R54.64], P0 ;  /* 0x2ba0000036147fae */ /* 0x000be60008121850 */
[----:B---3--:R-:W-:Y:S01]  /*3c50*/  VIADD R19, R191, 0xffffffba ;  /* 0xffffffbabf137836 */ /* 0x008fe20000000000 */
[----:B------:R3:W-:Y:S01]  /*3c60*/  LDGSTS.E [R20+0x2be00], desc[UR16][R52.64], P0 ;  /* 0x2be0000034147fae */ /* 0x0007e20008121850 */
[----:B------:R-:W-:Y:S01]  /*3c70*/  IMAD.WIDE R68, R8, 0x4, R68 ;  /* 0x0000000408447825 */ /* 0x000fe200078e0244 */
[----:B------:R-:W1:Y:S02]  /*3c80*/  LDC R191, c[0x0][0x230] ;  /* 0x00008c00ffbf7b82 */ /* 0x000e640000000800 */
[----:B------:R-:W0:Y:S01]  /*3c90*/  LDGDEPBAR ;  /* 0x00000000000079af */ /* 0x000e220000000000 */
[----:B------:R-:W-:Y:S01]  /*3ca0*/  ISETP.GE.U32.AND P0, PT, R19, 0x7fffff9b, PT ;  /* 0x7fffff9b1300780c */ /* 0x000fe20003f06070 */
[----:B----4-:R-:W-:-:S04]  /*3cb0*/  VIADD R185, R185, 0xffffffbd ;  /* 0xffffffbdb9b97836 */ /* 0x010fc80000000000 */
[----:B------:R-:W-:Y:S01]  /*3cc0*/  BAR.SYNC.DEFER_BLOCKING 0x0 ;  /* 0x0000000000007b1d */ /* 0x000fe20000010000 */
[----:B------:R-:W-:Y:S01]  /*3cd0*/  IMAD.WIDE R206, R8, 0x4, R206 ;  /* 0x0000000408ce7825 */ /* 0x000fe200078e02ce */
[----:B------:R-:W-:-:S03]  /*3ce0*/  ISETP.GE.U32.AND P2, PT, R185, 0x7fffff9e, PT ;  /* 0x7fffff9eb900780c */ /* 0x000fc60003f46070 */
[----:B--2---:R-:W-:-:S03]  /*3cf0*/  VIADD R19, R201, 0xffffffb9 ;  /* 0xffffffb9c9137836 */ /* 0x004fc60000000000 */
[----:B------:R-:W2:Y:S01]  /*3d00*/  LDC R185, c[0x0][0x230] ;  /* 0x00008c00ffb97b82 */ /* 0x000ea20000000800 */
[----:B------:R-:W-:-:S04]  /*3d10*/  IMAD.WIDE R216, R8, 0x4, R216 ;  /* 0x0000000408d87825 */ /* 0x000fc800078e02d8 */
[----:B------:R-:W-:-:S03]  /*3d20*/  IMAD.WIDE R214, R8, 0x4, R214 ;  /* 0x0000000408d67825 */ /* 0x000fc600078e02d6 */
[----:B------:R-:W4:Y:S01]  /*3d30*/  LDC R201, c[0x0][0x230] ;  /* 0x00008c00ffc97b82 */ /* 0x000f220000000800 */
        /* <DEDUP_REMOVED lines=10> */
[----:B------:R-:W5:Y:S01]  /*3de0*/  LDC R19, c[0x0][0x230] ;  /* 0x00008c00ff137b82 */ /* 0x000f620000000800 */
[----:B------:R3:W-:Y:S01]  /*3df0*/  LDGSTS.E [R29+0x10004], desc[UR16][R216.64], !P1 ;  /* 0x10004000d81d7fae */ /* 0x0007e2000c921850 */
[----:B------:R-:W-:-:S03]  /*3e00*/  IMAD.WIDE R116, R8, 0x4, R116 ;  /* 0x0000000408747825 */ /* 0x000fc600078e0274 */
[----:B------:R3:W-:Y:S01]  /*3e10*/  LDGSTS.E [R29+0x14004], desc[UR16][R214.64], !P1 ;  /* 0x14004000d61d7fae */ /* 0x0007e2000c921850 */
[----:B--2---:R-:W-:Y:S01]  /*3e20*/  VIADD R185, R185, 0xffffffb8 ;  /* 0xffffffb8b9b97836 */ /* 0x004fe20000000000 */
[----:B----4-:R-:W-:Y:S01]  /*3e30*/  IADD3 R201, R201, -0x4a, RZ ;  /* 0xffffffb6c9c97810 */ /* 0x010fe20007ffe0ff */
[C---:B------:R-:W-:Y:S01]  /*3e40*/  IMAD.WIDE R202, R8.reuse, 0x4, R202 ;  /* 0x0000000408ca7825 */ /* 0x040fe200078e02ca */
[----:B------:R2:W-:Y:S02]  /*3e50*/  LDGSTS.E [R29+0x10008], desc[UR16][R210.64], !P2 ;  /* 0x10008000d21d7fae */ /* 0x0005e4000d121850 */
[----:B------:R-:W-:Y:S01]  /*3e60*/  ISETP.GE.U32.AND P1, PT, R185, 0x7fffff99, PT ;  /* 0x7fffff99b900780c */ /* 0x000fe20003f26070 */
[----:B-1----:R-:W-:Y:S01]  /*3e70*/  VIADD R191, R191, 0xffffffb7 ;  /* 0xffffffb7bfbf7836 */ /* 0x002fe20000000000 */
[----:B------:R1:W-:Y:S01]  /*3e80*/  LDGSTS.E [R29+0x14008], desc[UR16][R162.64], !P2 ;  /* 0x14008000a21d7fae */ /* 0x0003e2000d121850 */
[----:B------:R-:W4:Y:S01]  /*3e90*/  LDC R185, c[0x0][0x230] ;  /* 0x00008c00ffb97b82 */ /* 0x000f220000000800 */
[----:B------:R-:W-:-:S02]  /*3ea0*/  IMAD.WIDE R194, R8, 0x4, R194 ;  /* 0x0000000408c27825 */ /* 0x000fc400078e02c2 */
[----:B------:R1:W-:Y:S01]  /*3eb0*/  LDGSTS.E [R29+0x1000c], desc[UR16][R166.64], !P4 ;  /* 0x1000c000a61d7fae */ /* 0x0003e2000e121850 */
[----:B------:R-:W-:Y:S01]  /*3ec0*/  ISETP.GE.U32.AND P2, PT, R191, 0x7fffff98, PT ;  /* 0x7fffff98bf00780c */ /* 0x000fe20003f46070 */
[C---:B------:R-:W-:Y:S02]  /*3ed0*/  IMAD.WIDE R170, R8.reuse, 0x4, R170 ;  /* 0x0000000408aa7825 */ /* 0x040fe400078e02aa */
[----:B------:R1:W-:Y:S01]  /*3ee0*/  LDGSTS.E [R29+0x1400c], desc[UR16][R198.64], !P4 ;  /* 0x1400c000c61d7fae */ /* 0x0003e2000e121850 */
[----:B------:R-:W-:Y:S01]  /*3ef0*/  ISETP.GE.U32.AND P4, PT, R201, 0x7fffff97, PT ;  /* 0x7fffff97c900780c */ /* 0x000fe20003f86070 */
[----:B------:R-:W3:Y:S01]  /*3f00*/  LDC R191, c[0x0][0x230] ;  /* 0x00008c00ffbf7b82 */ /* 0x000ee20000000800 */
[----:B-----5:R-:W-:Y:S01]  /*3f10*/  VIADD R19, R19, 0xffffffb5 ;  /* 0xffffffb513137836 */ /* 0x020fe20000000000 */
[----:B------:R5:W-:Y:S01]  /*3f20*/  LDGSTS.E [R28+0x10000], desc[UR16][R116.64], !P5 ;  /* 0x10000000741c7fae */ /* 0x000be2000e921850 */
[----:B------:R-:W-:-:S03]  /*3f30*/  IMAD.WIDE R186, R8, 0x4, R186 ;  /* 0x0000000408ba7825 */ /* 0x000fc600078e02ba */
[----:B------:R5:W-:Y:S01]  /*3f40*/  LDGSTS.E [R28+0x14000], desc[UR16][R202.64], !P5 ;  /* 0x14000000ca1c7fae */ /* 0x000be2000e921850 */
[----:B------:R-:W-:Y:S01]  /*3f50*/  ISETP.GE.U32.AND P5, PT, R19, 0x7fffff96, PT ;  /* 0x7fffff961300780c */ /* 0x000fe20003fa6070 */
[----:B------:R-:W2:Y:S01]  /*3f60*/  LDC R201, c[0x0][0x230] ;  /* 0x00008c00ffc97b82 */ /* 0x000ea20000000800 */
[C---:B------:R-:W-:Y:S01]  /*3f70*/  IMAD.WIDE R182, R8.reuse, 0x4, R182 ;  /* 0x0000000408b67825 */ /* 0x040fe200078e02b6 */
[----:B------:R5:W-:Y:S03]  /*3f80*/  LDGSTS.E [R28+0x10004], desc[UR16][R194.64], !P0 ;  /* 0x10004000c21c7fae */ /* 0x000be6000c121850 */
[C---:B------:R-:W-:Y:S01]  /*3f90*/  IMAD.WIDE R174, R8.reuse, 0x4, R174 ;  /* 0x0000000408ae7825 */ /* 0x040fe200078e02ae */
[----:B------:R-:W-:Y:S02]  /*3fa0*/  LDGSTS.E [R28+0x14004], desc[UR16][R170.64], !P0 ;  /* 0x14004000aa1c7fae */ /* 0x000fe4000c121850 */
[----:B------:R-:W1:Y:S01]  /*3fb0*/  LDC R19, c[0x0][0x230] ;  /* 0x00008c00ff137b82 */ /* 0x000e620000000800 */
[C---:B------:R-:W-:Y:S01]  /*3fc0*/  IMAD.WIDE R178, R8.reuse, 0x4, R178 ;  /* 0x0000000408b27825 */ /* 0x040fe200078e02b2 */
[----:B------:R-:W-:Y:S03]  /*3fd0*/  LDGSTS.E [R28+0x10008], desc[UR16][R186.64], !P6 ;  /* 0x10008000ba1c7fae */ /* 0x000fe6000f121850 */
[----:B----4-:R-:W-:Y:S01]  /*3fe0*/  VIADD R185, R185, 0xffffffb4 ;  /* 0xffffffb4b9b97836 */ /* 0x010fe20000000000 */
[----:B------:R-:W-:Y:S01]  /*3ff0*/  LDGSTS.E [R28+0x14008], desc[UR16][R182.64], !P6 ;  /* 0x14008000b61c7fae */ /* 0x000fe2000f121850 */
[----:B------:R-:W-:-:S03]  /*4000*/  IMAD.WIDE R138, R8, 0x4, R138 ;  /* 0x00000004088a7825 */ /* 0x000fc600078e028a */
[----:B------:R-:W-:Y:S01]  /*4010*/  LDGSTS.E [R28+0x1000c], desc[UR16][R174.64], !P1 ;  /* 0x1000c000ae1c7fae */ /* 0x000fe2000c921850 */
[C---:B------:R-:W-:Y:S01]  /*4020*/  IMAD.WIDE R142, R8.reuse, 0x4, R142 ;  /* 0x00000004088e7825 */ /* 0x040fe200078e028e */
[----:B------:R-:W-:Y:S02]  /*4030*/  ISETP.GE.U32.AND P0, PT, R185, 0x7fffff95, PT ;  /* 0x7fffff95b900780c */ /* 0x000fe40003f06070 */
[----:B------:R-:W-:Y:S01]  /*4040*/  LDGSTS.E [R28+0x1400c], desc[UR16][R178.64], !P1 ;  /* 0x1400c000b21c7fae */ /* 0x000fe2000c921850 */
[----:B---3--:R-:W-:Y:S01]  /*4050*/  VIADD R191, R191, 0xffffffb1 ;  /* 0xffffffb1bfbf7836 */ /* 0x008fe20000000000 */
[----:B------:R-:W3:Y:S01]  /*4060*/  LDC R185, c[0x0][0x230] ;  /* 0x00008c00ffb97b82 */ /* 0x000ee20000000800 */
[----:B--2---:R-:W-:Y:S01]  /*4070*/  VIADD R201, R201, 0xffffffb3 ;  /* 0xffffffb3c9c97836 */ /* 0x004fe20000000000 */
[----:B------:R-:W-:Y:S01]  /*4080*/  LDGSTS.E [R27+0x10000], desc[UR16][R138.64], !P2 ;  /* 0x100000008a1b7fae */ /* 0x000fe2000d121850 */
[----:B------:R-:W-:-:S03]  /*4090*/  IMAD.WIDE R158, R8, 0x4, R158 ;  /* 0x00000004089e7825 */ /* 0x000fc600078e029e */
[----:B------:R-:W-:Y:S01]  /*40a0*/  ISETP.GE.U32.AND P6, PT, R201, 0x7fffff94, PT ;  /* 0x7fffff94c900780c */ /* 0x000fe20003fc6070 */
[----:B------:R-:W-:Y:S01]  /*40b0*/  LDGSTS.E [R27+0x14000], desc[UR16][R142.64], !P2 ;  /* 0x140000008e1b7fae */ /* 0x000fe2000d121850 */
[----:B------:R-:W2:Y:S01]  /*40c0*/  LDC R201, c[0x0][0x230] ;  /* 0x00008c00ffc97b82 */ /* 0x000ea20000000800 */
[----:B-1----:R-:W-:Y:S01]  /*40d0*/  VIADD R19, R19, 0xffffffb2 ;  /* 0xffffffb213137836 */ /* 0x002fe20000000000 */
[----:B------:R-:W-:Y:S01]  /*40e0*/  ISETP.GE.U32.AND P2, PT, R191, 0x7fffff92, PT ;  /* 0x7fffff92bf00780c */ /* 0x000fe20003f46070 */
[C---:B------:R-:W-:Y:S01]  /*40f0*/  IMAD.WIDE R154, R8.reuse, 0x4, R154 ;  /* 0x00000004089a7825 */ /* 0x040fe200078e029a */
[----:B------:R-:W-:Y:S02]  /*4100*/  LDGSTS.E [R27+0x10004], desc[UR16][R158.64], !P4 ;  /* 0x100040009e1b7fae */ /* 0x000fe4000e121850 */
[----:B------:R-:W-:Y:S01]  /*4110*/  ISETP.GE.U32.AND P1, PT, R19, 0x7fffff93, PT ;  /* 0x7fffff931300780c */ /* 0x000fe20003f26070 */
[C---:B------:R-:W-:Y:S01]  /*4120*/  IMAD.WIDE R150, R8.reuse, 0x4, R150 ;  /* 0x0000000408967825 */ /* 0x040fe200078e0296 */
[----:B------:R-:W1:Y:S01]  /*4130*/  LDC R19, c[0x0][0x230] ;  /* 0x00008c00ff137b82 */ /* 0x000e620000000800 */
[----:B------:R-:W-:Y:S02]  /*4140*/  LDGSTS.E [R27+0x14004], desc[UR16][R154.64], !P4 ;  /* 0x140040009a1b7fae */ /* 0x000fe4000e121850 */
[----:B------:R-:W-:-:S02]  /*4150*/  IMAD.WIDE R146, R8, 0x4, R146 ;  /* 0x0000000408927825 */ /* 0x000fc400078e0292 */
[----:B------:R-:W-:Y:S02]  /*4160*/  LDGSTS.E [R27+0x10008], desc[UR16][R150.64], !P5 ;  /* 0x10008000961b7fae */ /* 0x000fe4000e921850 */
[C---:B------:R-:W-:Y:S01]  /*4170*/  IMAD.WIDE R144, R8.reuse, 0x4, R144 ;  /* 0x0000000408907825 */ /* 0x040fe200078e0290 */
[----:B------:R-:W4:Y:S01]  /*4180*/  LDC R191, c[0x0][0x230] ;  /* 0x00008c00ffbf7b82 */ /* 0x000f220000000800 */
[----:B------:R-:W-:Y:S02]  /*4190*/  LDGSTS.E [R27+0x14008], desc[UR16][R146.64], !P5 ;  /* 0x14008000921b7fae */ /* 0x000fe4000e921850 */
[C---:B------:R-:W-:Y:S02]  /*41a0*/  IMAD.WIDE R140, R8.reuse, 0x4, R140 ;  /* 0x00000004088c7825 */ /* 0x040fe400078e028c */
[----:B------:R-:W-:Y:S02]  /*41b0*/  LDGSTS.E [R27+0x1000c], desc[UR16][R144.64], !P0 ;  /* 0x1000c000901b7fae */ /* 0x000fe4000c121850 */
[----:B------:R-:W-:-:S02]  /*41c0*/  IMAD.WIDE R132, R8, 0x4, R132 ;  /* 0x0000000408847825 */ /* 0x000fc400078e0284 */
[----:B------:R-:W-:Y:S02]  /*41d0*/  LDGSTS.E [R27+0x1400c], desc[UR16][R140.64], !P0 ;  /* 0x1400c0008c1b7fae */ /* 0x000fe4000c121850 */
[----:B--2---:R-:W-:Y:S02]  /*41e0*/  VIADD R201, R201, 0xffffffb0 ;  /* 0xffffffb0c9c97836 */ /* 0x004fe40000000000 */
[C---:B------:R-:W-:Y:S01]  /*41f0*/  IMAD.WIDE R118, R8.reuse, 0x4, R118 ;  /* 0x0000000408767825 */ /* 0x040fe200078e0276 */
[----:B------:R-:W-:Y:S02]  /*4200*/  LDGSTS.E [R26+0x10000], desc[UR16][R132.64], !P6 ;  /* 0x10000000841a7fae */ /* 0x000fe4000f121850 */
[----:B------:R-:W-:Y:S01]  /*4210*/  ISETP.GE.U32.AND P4, PT, R201, 0x7fffff91, PT ;  /* 0x7fffff91c900780c */ /* 0x000fe20003f86070 */
[----:B---3--:R-:W-:Y:S01]  /*4220*/  VIADD R185, R185, 0xffffffaf ;  /* 0xffffffafb9b97836 */ /* 0x008fe20000000000 */
[----:B------:R-:W2:Y:S01]  /*4230*/  LDC R201, c[0x0][0x230] ;  /* 0x00008c00ffc97b82 */ /* 0x000ea20000000800 */
[C---:B------:R-:W-:Y:S01]  /*4240*/  IMAD.WIDE R136, R8.reuse, 0x4, R136 ;  /* 0x0000000408887825 */ /* 0x040fe200078e0288 */
[----:B------:R-:W-:Y:S02]  /*4250*/  LDGSTS.E [R26+0x14000], desc[UR16][R118.64], !P6 ;  /* 0x14000000761a7fae */ /* 0x000fe4000f121850 */
[----:B------:R-:W-:Y:S01]  /*4260*/  ISETP.GE.U32.AND P5, PT, R185, 0x7fffff90, PT ;  /* 0x7fffff90b900780c */ /* 0x000fe20003fa6070 */
[----:B-1----:R-:W-:Y:S01]  /*4270*/  VIADD R19, R19, 0xffffffae ;  /* 0xffffffae13137836 */ /* 0x002fe20000000000 */
[----:B------:R-:W-:Y:S01]  /*4280*/  LDGSTS.E [R26+0x10004], desc[UR16][R136.64], !P1 ;  /* 0x10004000881a7fae */ /* 0x000fe2000c921850 */
[C---:B------:R-:W-:Y:S01]  /*4290*/  IMAD.WIDE R130, R8.reuse, 0x4, R130 ;  /* 0x0000000408827825 */ /* 0x040fe200078e0282 */
[----:B------:R-:W1:Y:S02]  /*42a0*/  LDC R185, c[0x0][0x230] ;  /* 0x00008c00ffb97b82 */ /* 0x000e640000000800 */
[----:B------:R-:W-:Y:S01]  /*42b0*/  ISETP.GE.U32.AND P0, PT, R19, 0x7fffff8f, PT ;  /* 0x7fffff8f1300780c */ /* 0x000fe20003f06070 */
[----:B----4-:R-:W-:Y:S01]  /*42c0*/  VIADD R191, R191, 0xffffffac ;  /* 0xffffffacbfbf7836 */ /* 0x010fe20000000000 */
[----:B------:R-:W-:Y:S01]  /*42d0*/  LDGSTS.E [R26+0x14004], desc[UR16][R130.64], !P1 ;  /* 0x14004000821a7fae */ /* 0x000fe2000c921850 */
[----:B------:R-:W-:-:S03]  /*42e0*/  IMAD.WIDE R134, R8, 0x4, R134 ;  /* 0x0000000408867825 */ /* 0x000fc600078e0286 */
[----:B------:R-:W3:Y:S01]  /*42f0*/  LDC R19, c[0x0][0x230] ;  /* 0x00008c00ff137b82 */ /* 0x000ee20000000800 */
[----:B------:R-:W-:Y:S01]  /*4300*/  ISETP.GE.U32.AND P1, PT, R191, 0x7fffff8d, PT ;  /* 0x7fffff8dbf00780c */ /* 0x000fe20003f26070 */
[C---:B------:R-:W-:Y:S01]  /*4310*/  IMAD.WIDE R108, R8.reuse, 0x4, R108 ;  /* 0x00000004086c7825 */ /* 0x040fe200078e026c */
[----:B------:R-:W-:Y:S03]  /*4320*/  LDGSTS.E [R26+0x10008], desc[UR16][R134.64], !P2 ;  /* 0x10008000861a7fae */ /* 0x000fe6000d121850 */
[C---:B------:R-:W-:Y:S01]  /*4330*/  IMAD.WIDE R128, R8.reuse, 0x4, R128 ;  /* 0x0000000408807825 */ /* 0x040fe200078e0280 */
[----:B------:R-:W-:Y:S01]  /*4340*/  LDGSTS.E [R26+0x14008], desc[UR16][R108.64], !P2 ;  /* 0x140080006c1a7fae */ /* 0x000fe2000d121850 */
[----:B------:R-:W4:Y:S01]  /*4350*/  LDC R191, c[0x0][0x230] ;  /* 0x00008c00ffbf7b82 */ /* 0x000f220000000800 */
[----:B--2---:R-:W-:Y:S01]  /*4360*/  IADD3 R201, R201, -0x53, RZ ;  /* 0xffffffadc9c97810 */ /* 0x004fe20007ffe0ff */
[C---:B------:R-:W-:Y:S01]  /*4370*/  IMAD.WIDE R126, R8.reuse, 0x4, R126 ;  /* 0x00000004087e7825 */ /* 0x040fe200078e027e */
[----:B------:R-:W-:Y:S02]  /*4380*/  LDGSTS.E [R26+0x1000c], desc[UR16][R128.64], !P4 ;  /* 0x1000c000801a7fae */ /* 0x000fe4000e121850 */
[----:B------:R-:W-:Y:S01]  /*4390*/  ISETP.GE.U32.AND P6, PT, R201, 0x7fffff8e, PT ;  /* 0x7fffff8ec900780c */ /* 0x000fe20003fc6070 */
[C---:B------:R-:W-:Y:S01]  /*43a0*/  IMAD.WIDE R222, R8.reuse, 0x4, R222 ;  /* 0x0000000408de7825 */ /* 0x040fe200078e02de */
[----:B------:R-:W-:Y:S01]  /*43b0*/  LDGSTS.E [R26+0x1400c], desc[UR16][R126.64], !P4 ;  /* 0x1400c0007e1a7fae */ /* 0x000fe2000e121850 */
[----:B------:R-:W2:Y:S02]  /*43c0*/  LDC R201, c[0x0][0x230] ;  /* 0x00008c00ffc97b82 */ /* 0x000ea40000000800 */
[C---:B------:R-:W-:Y:S01]  /*43d0*/  IMAD.WIDE R220, R8.reuse, 0x4, R220 ;  /* 0x0000000408dc7825 */ /* 0x040fe200078e02dc */
[----:B------:R-:W-:Y:S03]  /*43e0*/  LDGSTS.E [R25+0x10000], desc[UR16][R222.64], !P5 ;  /* 0x10000000de197fae */ /* 0x000fe6000e921850 */
[----:B-1----:R-:W-:Y:S01]  /*43f0*/  VIADD R185, R185, 0xffffffaa ;  /* 0xffffffaab9b97836 */ /* 0x002fe20000000000 */
[----:B------:R-:W-:Y:S01]  /*4400*/  LDGSTS.E [R25+0x14000], desc[UR16][R220.64], !P5 ;  /* 0x14000000dc197fae */ /* 0x000fe2000e921850 */
[----:B------:R-:W-:-:S03]  /*4410*/  IMAD.WIDE R104, R8, 0x4, R104 ;  /* 0x0000000408687825 */ /* 0x000fc600078e0268 */
[----:B------:R-:W-:Y:S01]  /*4420*/  ISETP.GE.U32.AND P4, PT, R185, 0x7fffff8b, PT ;  /* 0x7fffff8bb900780c */ /* 0x000fe20003f86070 */
[----:B---3--:R-:W-:Y:S01]  /*4430*/  VIADD R19, R19, 0xffffffab ;  /* 0xffffffab13137836 */ /* 0x008fe20000000000 */
        /* <DEDUP_REMOVED lines=9> */
[----:B--2---:R-:W-:Y:S01]  /*44d0*/  VIADD R201, R201, 0xffffffa9 ;  /* 0xffffffa9c9c97836 */ /* 0x004fe20000000000 */
[----:B------:R-:W-:Y:S01]  /*44e0*/  LDGSTS.E [R25+0x10008], desc[UR16][R114.64], !P6 ;  /* 0x1000800072197fae */ /* 0x000fe2000f121850 */
[----:B------:R-:W-:-:S03]  /*44f0*/  IMAD.WIDE R120, R8, 0x4, R120 ;  /* 0x0000000408787825 */ /* 0x000fc600078e0278 */
[----:B------:R-:W-:Y:S01]  /*4500*/  ISETP.GE.U32.AND P5, PT, R201, 0x7fffff8a, PT ;  /* 0x7fffff8ac900780c */ /* 0x000fe20003fa6070 */
[----:B------:R-:W2:Y:S01]  /*4510*/  LDC R191, c[0x0][0x230] ;  /* 0x00008c00ffbf7b82 */ /* 0x000ea20000000800 */
[C---:B------:R-:W-:Y:S01]  /*4520*/  IMAD.WIDE R124, R8.reuse, 0x4, R124 ;  /* 0x00000004087c7825 */ /* 0x040fe200078e027c */
[----:B------:R-:W-:Y:S03]  /*4530*/  LDGSTS.E [R25+0x14008], desc[UR16][R120.64], !P6 ;  /* 0x1400800078197fae */ /* 0x000fe6000f121850 */
[C---:B------:R-:W-:Y:S01]  /*4540*/  IMAD.WIDE R90, R8.reuse, 0x4, R90 ;  /* 0x00000004085a7825 */ /* 0x040fe200078e025a */
[----:B------:R-:W-:Y:S03]  /*4550*/  LDGSTS.E [R25+0x1000c], desc[UR16][R124.64], !P1 ;  /* 0x1000c0007c197fae */ /* 0x000fe6000c921850 */
[----:B-1----:R-:W-:Y:S01]  /*4560*/  VIADD R185, R185, 0xffffffa7 ;  /* 0xffffffa7b9b97836 */ /* 0x002fe20000000000 */
[----:B------:R-:W-:Y:S01]  /*4570*/  LDGSTS.E [R25+0x1400c], desc[UR16][R90.64], !P1 ;  /* 0x1400c0005a197fae */ /* 0x000fe2000c921850 */
[----:B------:R-:W-:-:S03]  /*4580*/  IMAD.WIDE R88, R8, 0x4, R88 ;  /* 0x0000000408587825 */ /* 0x000fc600078e0258 */
[----:B------:R-:W-:Y:S01]  /*4590*/  ISETP.GE.U32.AND P6, PT, R185, 0x7fffff88, PT ;  /* 0x7fffff88b900780c */ /* 0x000fe20003fc6070 */
[C---:B------:R-:W-:Y:S01]  /*45a0*/  IMAD.WIDE R110, R8.reuse, 0x4, R110 ;  /* 0x00000004086e7825 */ /* 0x040fe200078e026e */
[----:B------:R-:W-:Y:S01]  /*45b0*/  LDGSTS.E [R24+0x10000], desc[UR16][R88.64], !P2 ;  /* 0x1000000058187fae */ /* 0x000fe2000d121850 */
[----:B------:R-:W1:Y:S02]  /*45c0*/  LDC R185, c[0x0][0x230] ;  /* 0x00008c00ffb97b82 */ /* 0x000e640000000800 */
[----:B---3--:R-:W-:Y:S01]  /*45d0*/  VIADD R201, R19, 0xffffffa6 ;  /* 0xffffffa613c97836 */ /* 0x008fe20000000000 */
[----:B------:R-:W-:Y:S01]  /*45e0*/  LDGSTS.E [R24+0x14000], desc[UR16][R110.64], !P2 ;  /* 0x140000006e187fae */ /* 0x000fe2000d121850 */
[----:B------:R-:W-:-:S03]  /*45f0*/  IMAD.WIDE R96, R8, 0x4, R96 ;  /* 0x0000000408607825 */ /* 0x000fc600078e0260 */
[----:B------:R-:W-:Y:S01]  /*4600*/  ISETP.GE.U32.AND P1, PT, R201, 0x7fffff87, PT ;  /* 0x7fffff87c900780c */ /* 0x000fe20003f26070 */
[----:B------:R-:W3:Y:S01]  /*4610*/  LDC R19, c[0x0][0x230] ;  /* 0x00008c00ff137b82 */ /* 0x000ee20000000800 */
[----:B--2---:R-:W-:Y:S01]  /*4620*/  VIADD R191, R191, 0xffffffa5 ;  /* 0xffffffa5bfbf7836 */ /* 0x004fe20000000000 */
[----:B------:R-:W-:Y:S01]  /*4630*/  LDGSTS.E [R24+0x10004], desc[UR16][R96.64], !P4 ;  /* 0x1000400060187fae */ /* 0x000fe2000e121850 */
[----:B------:R-:W-:-:S03]  /*4640*/  IMAD.WIDE R112, R8, 0x4, R112 ;  /* 0x0000000408707825 */ /* 0x000fc600078e0270 */
[----:B------:R-:W-:Y:S01]  /*4650*/  ISETP.GE.U32.AND P2, PT, R191, 0x7fffff86, PT ;  /* 0x7fffff86bf00780c */ /* 0x000fe20003f46070 */
[C---:B------:R-:W-:Y:S01]  /*4660*/  IMAD.WIDE R92, R8.reuse, 0x4, R92 ;  /* 0x00000004085c7825 */ /* 0x040fe200078e025c */
[----:B------:R-:W2:Y:S01]  /*4670*/  LDC R191, c[0x0][0x230] ;  /* 0x00008c00ffbf7b82 */ /* 0x000ea20000000800 */
[----:B------:R-:W-:Y:S02]  /*4680*/  LDGSTS.E [R24+0x14004], desc[UR16][R112.64], !P4 ;  /* 0x1400400070187fae */ /* 0x000fe4000e121850 */
[C---:B------:R-:W-:Y:S02]  /*4690*/  IMAD.WIDE R100, R8.reuse, 0x4, R100 ;  /* 0x0000000408647825 */ /* 0x040fe400078e0264 */
[----:B------:R-:W-:Y:S02]  /*46a0*/  LDGSTS.E [R24+0x10008], desc[UR16][R92.64], !P5 ;  /* 0x100080005c187fae */ /* 0x000fe4000e921850 */
[C---:B------:R-:W-:Y:S01]  /*46b0*/  IMAD.WIDE R106, R8.reuse, 0x4, R106 ;  /* 0x00000004086a7825 */ /* 0x040fe200078e026a */
[----:B-1----:R-:W-:Y:S01]  /*46c0*/  IADD3 R185, R185, -0x5c, RZ ;  /* 0xffffffa4b9b97810 */ /* 0x002fe20007ffe0ff */
[----:B------:R-:W-:Y:S01]  /*46d0*/  LDGSTS.E [R24+0x14008], desc[UR16][R100.64], !P5 ;  /* 0x1400800064187fae */ /* 0x000fe2000e921850 */
[----:B------:R-:W1:Y:S01]  /*46e0*/  LDC R201, c[0x0][0x230] ;  /* 0x00008c00ffc97b82 */ /* 0x000e620000000800 */
[C---:B------:R-:W-:Y:S01]  /*46f0*/  IMAD.WIDE R102, R8.reuse, 0x4, R102 ;  /* 0x0000000408667825 */ /* 0x040fe200078e0266 */
[----:B------:R-:W-:Y:S01]  /*4700*/  ISETP.GE.U32.AND P4, PT, R185, 0x7fffff85, PT ;  /* 0x7fffff85b900780c */ /* 0x000fe20003f86070 */
[----:B------:R-:W-:Y:S02]  /*4710*/  LDGSTS.E [R24+0x1000c], desc[UR16][R106.64], !P0 ;  /* 0x1000c0006a187fae */ /* 0x000fe4000c121850 */
[----:B------:R-:W-:-:S02]  /*4720*/  IMAD.WIDE R84, R8, 0x4, R84 ;  /* 0x0000000408547825 */ /* 0x000fc400078e0254 */
[----:B------:R-:W-:Y:S01]  /*4730*/  LDGSTS.E [R24+0x1400c], desc[UR16][R102.64], !P0 ;  /* 0x1400c00066187fae */ /* 0x000fe2000c121850 */
[----:B------:R-:W4:Y:S01]  /*4740*/  LDC R185, c[0x0][0x230] ;  /* 0x00008c00ffb97b82 */ /* 0x000f220000000800 */
[----:B---3--:R-:W-:Y:S02]  /*4750*/  VIADD R19, R19, 0xffffffa3 ;  /* 0xffffffa313137836 */ /* 0x008fe40000000000 */
[C---:B------:R-:W-:Y:S01]  /*4760*/  IMAD.WIDE R82, R8.reuse, 0x4, R82 ;  /* 0x0000000408527825 */ /* 0x040fe200078e0252 */
[----:B------:R-:W-:Y:S02]  /*4770*/  LDGSTS.E [R23+0x10000], desc[UR16][R84.64], !P6 ;  /* 0x1000000054177fae */ /* 0x000fe4000f121850 */
[----:B------:R-:W-:Y:S01]  /*4780*/  ISETP.GE.U32.AND P5, PT, R19, 0x7fffff84, PT ;  /* 0x7fffff841300780c */ /* 0x000fe20003fa6070 */
[----:B--2---:R-:W-:Y:S01]  /*4790*/  VIADD R191, R191, 0xffffffa2 ;  /* 0xffffffa2bfbf7836 */ /* 0x004fe20000000000 */
[----:B------:R-:W2:Y:S01]  /*47a0*/  LDC R19, c[0x0][0x230] ;  /* 0x00008c00ff137b82 */ /* 0x000ea20000000800 */
[C---:B------:R-:W-:Y:S01]  /*47b0*/  IMAD.WIDE R80, R8.reuse, 0x4, R80 ;  /* 0x0000000408507825 */ /* 0x040fe200078e0250 */
[----:B------:R-:W-:Y:S02]  /*47c0*/  LDGSTS.E [R23+0x14000], desc[UR16][R82.64], !P6 ;  /* 0x1400000052177fae */ /* 0x000fe4000f121850 */
[----:B------:R-:W-:Y:S01]  /*47d0*/  ISETP.GE.U32.AND P0, PT, R191, 0x7fffff83, PT ;  /* 0x7fffff83bf00780c */ /* 0x000fe20003f06070 */
[C---:B------:R-:W-:Y:S01]  /*47e0*/  IMAD.WIDE R98, R8.reuse, 0x4, R98 ;  /* 0x0000000408627825 */ /* 0x040fe200078e0262 */
[----:B------:R-:W-:Y:S02]  /*47f0*/  LDGSTS.E [R23+0x10004], desc[UR16][R80.64], !P1 ;  /* 0x1000400050177fae */ /* 0x000fe4000c921850 */
[----:B------:R-:W3:Y:S01]  /*4800*/  LDC R191, c[0x0][0x230] ;  /* 0x00008c00ffbf7b82 */ /* 0x000ee20000000800 */
[C---:B------:R-:W-:Y:S01]  /*4810*/  IMAD.WIDE R218, R8.reuse, 0x4, R218 ;  /* 0x0000000408da7825 */ /* 0x040fe200078e02da */
[----:B------:R-:W-:Y:S03]  /*4820*/  LDGSTS.E [R23+0x14004], desc[UR16][R98.64], !P1 ;  /* 0x1400400062177fae */ /* 0x000fe6000c921850 */
[C---:B------:R-:W-:Y:S01]  /*4830*/  IMAD.WIDE R94, R8.reuse, 0x4, R94 ;  /* 0x00000004085e7825 */ /* 0x040fe200078e025e */
[----:B------:R-:W-:Y:S03]  /*4840*/  LDGSTS.E [R23+0x10008], desc[UR16][R218.64], !P2 ;  /* 0x10008000da177fae */ /* 0x000fe6000d121850 */
[----:B----4-:R-:W-:Y:S01]  /*4850*/  VIADD R185, R185, 0xffffffa1 ;  /* 0xffffffa1b9b97836 */ /* 0x010fe20000000000 */
[----:B------:R-:W-:Y:S01]  /*4860*/  LDGSTS.E [R23+0x14008], desc[UR16][R94.64], !P2 ;  /* 0x140080005e177fae */ /* 0x000fe2000d121850 */
[----:B------:R-:W-:-:S03]  /*4870*/  IMAD.WIDE R36, R8, 0x4, R36 ;  /* 0x0000000408247825 */ /* 0x000fc600078e0224 */
[----:B------:R-:W-:Y:S01]  /*4880*/  ISETP.GE.U32.AND P6, PT, R185, 0x7fffff82, PT ;  /* 0x7fffff82b900780c */ /* 0x000fe20003fc6070 */
[C---:B------:R-:W-:Y:S01]  /*4890*/  IMAD.WIDE R70, R8.reuse, 0x4, R70 ;  /* 0x0000000408467825 */ /* 0x040fe200078e0246 */
[----:B------:R-:W4:Y:S01]  /*48a0*/  LDC R185, c[0x0][0x230] ;  /* 0x00008c00ffb97b82 */ /* 0x000f220000000800 */
[----:B------:R-:W-:Y:S02]  /*48b0*/  LDGSTS.E [R23+0x1000c], desc[UR16][R36.64], !P4 ;  /* 0x1000c00024177fae */ /* 0x000fe4000e121850 */
[----:B--2---:R-:W-:Y:S02]  /*48c0*/  VIADD R19, R19, 0xffffff9f ;  /* 0xffffff9f13137836 */ /* 0x004fe40000000000 */
[C---:B------:R-:W-:Y:S01]  /*48d0*/  IMAD.WIDE R86, R8.reuse, 0x4, R86 ;  /* 0x0000000408567825 */ /* 0x040fe200078e0256 */
[----:B------:R-:W-:Y:S02]  /*48e0*/  LDGSTS.E [R23+0x1400c], desc[UR16][R70.64], !P4 ;  /* 0x1400c00046177fae */ /* 0x000fe4000e121850 */
[----:B------:R-:W-:Y:S01]  /*48f0*/  ISETP.GE.U32.AND P1, PT, R19, 0x7fffff80, PT ;  /* 0x7fffff801300780c */ /* 0x000fe20003f26070 */
[----:B---3--:R-:W-:Y:S01]  /*4900*/  VIADD R19, R191, 0xffffffa0 ;  /* 0xffffffa0bf137836 */ /* 0x008fe20000000000 */
[----:B------:R-:W-:Y:S01]  /*4910*/  LDGSTS.E [R22+0x10000], desc[UR16][R86.64], !P5 ;  /* 0x1000000056167fae */ /* 0x000fe2000e921850 */
[C---:B------:R-:W-:Y:S01]  /*4920*/  IMAD.WIDE R30, R8.reuse, 0x4, R30 ;  /* 0x00000004081e7825 */ /* 0x040fe200078e021e */
[----:B------:R-:W2:Y:S02]  /*4930*/  LDC R191, c[0x0][0x230] ;  /* 0x00008c00ffbf7b82 */ /* 0x000ea40000000800 */
[----:B------:R-:W-:Y:S01]  /*4940*/  ISETP.GE.U32.AND P2, PT, R19, 0x7fffff81, PT ;  /* 0x7fffff811300780c */ /* 0x000fe20003f46070 */
[C---:B------:R-:W-:Y:S01]  /*4950*/  IMAD.WIDE R66, R8.reuse, 0x4, R66 ;  /* 0x0000000408427825 */ /* 0x040fe200078e0242 */
[----:B------:R-:W-:Y:S03]  /*4960*/  LDGSTS.E [R22+0x14000], desc[UR16][R30.64], !P5 ;  /* 0x140000001e167fae */ /* 0x000fe6000e921850 */
        /* <DEDUP_REMOVED lines=8> */
[----:B------:R-:W-:Y:S01]  /*49f0*/  IMAD.WIDE R32, R8, 0x4, R32 ;  /* 0x0000000408207825 */ /* 0x000fe200078e0220 */
[----:B------:R-:W-:Y:S03]  /*4a00*/  LDGSTS.E [R22+0x1000c], desc[UR16][R72.64], !P2 ;  /* 0x1000c00048167fae */ /* 0x000fe6000d121850 */
[C---:B------:R-:W-:Y:S01]  /*4a10*/  IMAD.WIDE R148, R9.reuse, 0x4, R148 ;  /* 0x0000000409947825 */ /* 0x040fe200078e0294 */
[----:B------:R-:W-:Y:S03]  /*4a20*/  LDGSTS.E [R22+0x1400c], desc[UR16][R32.64], !P2 ;  /* 0x1400c00020167fae */ /* 0x000fe6000d121850 */
[C---:B------:R-:W-:Y:S01]  /*4a30*/  IMAD.WIDE R50, R9.reuse, 0x4, R50 ;  /* 0x0000000409327825 */ /* 0x040fe200078e0232 */
[----:B------:R-:W0:Y:S03]  /*4a40*/  LDGDEPBAR ;  /* 0x00000000000079af */ /* 0x000e260000000000 */
[C---:B------:R-:W-:Y:S01]  /*4a50*/  IMAD.WIDE R48, R9.reuse, 0x4, R48 ;  /* 0x0000000409307825 */ /* 0x040fe200078e0230 */
[----:B------:R-:W-:Y:S03]  /*4a60*/  LDGSTS.E [R21+0x2c000], desc[UR16][R148.64], P3 ;  /* 0x2c00000094157fae */ /* 0x000fe60009921850 */
        /* <DEDUP_REMOVED lines=20> */
[----:B------:R-:W-:Y:S01]  /*4bb0*/  IMAD.WIDE R56, R9, 0x4, R56 ;  /* 0x0000000409387825 */ /* 0x000fe200078e0238 */
[----:B------:R-:W-:Y:S03]  /*4bc0*/  LDGSTS.E [R20+0x2ce00], desc[UR16][R60.64], P3 ;  /* 0x2ce000003c147fae */ /* 0x000fe60009921850 */
[----:B----4-:R-:W-:Y:S01]  /*4bd0*/  VIADD R185, R185, 0xffffff9e ;  /* 0xffffff9eb9b97836 */ /* 0x010fe20000000000 */
[----:B------:R-:W-:Y:S01]  /*4be0*/  LDGSTS.E [R20+0x2d200], desc[UR16][R58.64], P3 ;  /* 0x2d2000003a147fae */ /* 0x000fe20009921850 */
[----:B------:R-:W-:-:S03]  /*4bf0*/  IMAD.WIDE R54, R9, 0x4, R54 ;  /* 0x0000000409367825 */ /* 0x000fc600078e0236 */
[----:B------:R-:W-:Y:S01]  /*4c00*/  LDGSTS.E [R20+0x2d600], desc[UR16][R56.64], P3 ;  /* 0x2d60000038147fae */ /* 0x000fe20009921850 */
[----:B------:R-:W-:Y:S01]  /*4c10*/  IMAD.WIDE R52, R9, 0x4, R52 ;  /* 0x0000000409347825 */ /* 0x000fe200078e0234 */
[----:B------:R-:W-:Y:S02]  /*4c20*/  ISETP.GE.U32.AND P0, PT, R185, 0x7fffff7f, PT ;  /* 0x7fffff7fb900780c */ /* 0x000fe40003f06070 */
[----:B------:R-:W-:Y:S01]  /*4c30*/  LDGSTS.E [R20+0x2da00], desc[UR16][R54.64], P3 ;  /* 0x2da0000036147fae */ /* 0x000fe20009921850 */
[----:B------:R-:W3:Y:S01]  /*4c40*/  LDC R185, c[0x0][0x230] ;  /* 0x00008c00ffb97b82 */ /* 0x000ee20000000800 */
[C---:B------:R-:W-:Y:S02]  /*4c50*/  IMAD.WIDE R68, R8.reuse, 0x4, R68 ;  /* 0x0000000408447825 */ /* 0x040fe400078e0244 */
[----:B------:R-:W-:Y:S02]  /*4c60*/  LDGSTS.E [R20+0x2de00], desc[UR16][R52.64], P3 ;  /* 0x2de0000034147fae */ /* 0x000fe40009921850 */
[----:B------:R-:W-:-:S02]  /*4c70*/  IMAD.WIDE R206, R8, 0x4, R206 ;  /* 0x0000000408ce7825 */ /* 0x000fc400078e02ce */
[----:B------:R-:W0:Y:S02]  /*4c80*/  LDGDEPBAR ;  /* 0x00000000000079af */ /* 0x000e240000000000 */
[C---:B------:R-:W-:Y:S01]  /*4c90*/  IMAD.WIDE R216, R8.reuse, 0x4, R216 ;  /* 0x0000000408d87825 */ /* 0x040fe200078e02d8 */
[----:B------:R-:W-:Y:S03]  /*4ca0*/  BAR.SYNC.DEFER_BLOCKING 0x0 ;  /* 0x0000000000007b1d */ /* 0x000fe60000010000 */
[----:B------:R-:W-:-:S04]  /*4cb0*/  IMAD.WIDE R214, R8, 0x4, R214 ;  /* 0x0000000408d67825 */ /* 0x000fc800078e02d6 */
[----:B------:R-:W-:-:S04]  /*4cc0*/  IMAD.WIDE R210, R8, 0x4, R210 ;  /* 0x0000000408d27825 */ /* 0x000fc800078e02d2 */
[----:B------:R-:W-:-:S04]  /*4cd0*/  IMAD.WIDE R162, R8, 0x4, R162 ;  /* 0x0000000408a27825 */ /* 0x000fc800078e02a2 */
[----:B---3--:R-:W-:Y:S02]  /*4ce0*/  VIADD R185, R185, 0xffffff9d ;  /* 0xffffff9db9b97836 */ /* 0x008fe40000000000 */
[----:B------:R-:W-:-:S04]  /*4cf0*/  IMAD.WIDE R166, R8, 0x4, R166 ;  /* 0x0000000408a67825 */ /* 0x000fc800078e02a6 */
[C---:B------:R-:W-:Y:S01]  /*4d00*/  IMAD.WIDE R198, R8.reuse, 0x4, R198 ;  /* 0x0000000408c67825 */ /* 0x040fe200078e02c6 */
[----:B------:R-:W-:Y:S01]  /*4d10*/  @!PT LDS RZ, [RZ] ;  /* 0x00000000fffff984 */ /* 0x000fe20000000800 */
[----:B------:R-:W-:Y:S01]  /*4d20*/  @!PT LDS RZ, [RZ] ;  /* 0x00000000fffff984 */ /* 0x000fe20000000800 */
[----:B------:R-:W-:Y:S01]  /*4d30*/  @!PT LDS RZ, [RZ] ;  /* 0x00000000fffff984 */ /* 0x000fe20000000800 */
[----:B------:R2:W-:Y:S03]  /*4d40*/  LDGSTS.E [R29+0x18000], desc[UR16][R68.64], !P1 ;  /* 0x18000000441d7fae */ /* 0x0005e6000c921850 */
[C---:B-----5:R-:W-:Y:S01]  /*4d50*/  IMAD.WIDE R116, R8.reuse, 0x4, R116 ;  /* 0x0000000408747825 */ /* 0x060fe200078e0274 */
[----:B------:R-:W-:Y:S01]  /*4d60*/  LDGSTS.E [R29+0x1c000], desc[UR16][R206.64], !P1 ;  /* 0x1c000000ce1d7fae */ /* 0x000fe2000c921850 */
[----:B------:R-:W-:Y:S02]  /*4d70*/  ISETP.GE.U32.AND P1, PT, R185, 0x7fffff7e, PT ;  /* 0x7fffff7eb900780c */ /* 0x000fe40003f26070 */
[C---:B------:R-:W-:Y:S01]  /*4d80*/  IMAD.WIDE R202, R8.reuse, 0x4, R202 ;  /* 0x0000000408ca7825 */ /* 0x040fe200078e02ca */
[----:B------:R-:W3:Y:S01]  /*4d90*/  LDC R185, c[0x0][0x230] ;  /* 0x00008c00ffb97b82 */ /* 0x000ee20000000800 */
[----:B------:R-:W-:Y:S02]  /*4da0*/  LDGSTS.E [R29+0x18004], desc[UR16][R216.64], !P0 ;  /* 0x18004000d81d7fae */ /* 0x000fe4000c121850 */
[----:B------:R-:W-:-:S02]  /*4db0*/  IMAD.WIDE R194, R8, 0x4, R194 ;  /* 0x0000000408c27825 */ /* 0x000fc400078e02c2 */
[----:B------:R-:W-:Y:S02]  /*4dc0*/  LDGSTS.E [R29+0x1c004], desc[UR16][R214.64], !P0 ;  /* 0x1c004000d61d7fae */ /* 0x000fe4000c121850 */
[----:B--2---:R-:W-:Y:S01]  /*4dd0*/  VIADD R68, R191, 0xffffff9c ;  /* 0xffffff9cbf447836 */ /* 0x004fe20000000000 */
[----:B------:R-:W2:Y:S01]  /*4de0*/  LDC R69, c[0x0][0x230] ;  /* 0x00008c00ff457b82 */ /* 0x000ea20000000800 */
[----:B------:R-:W-:Y:S01]  /*4df0*/  IMAD.WIDE R170, R8, 0x4, R170 ;  /* 0x0000000408aa7825 */ /* 0x000fe200078e02aa */
[----:B------:R-:W-:Y:S02]  /*4e00*/  LDGSTS.E [R29+0x18008], desc[UR16][R210.64], !P1 ;  /* 0x18008000d21d7fae */ /* 0x000fe4000c921850 */
[----:B------:R-:W-:Y:S01]  /*4e10*/  ISETP.GE.U32.AND P2, PT, R68, 0x7fffff7d, PT ;  /* 0x7fffff7d4400780c */ /* 0x000fe20003f46070 */
[C---:B------:R-:W-:Y:S01]  /*4e20*/  IMAD.WIDE R186, R8.reuse, 0x4, R186 ;  /* 0x0000000408ba7825 */ /* 0x040fe200078e02ba */
[----:B------:R4:W-:Y:S02]  /*4e30*/  LDGSTS.E [R29+0x1c008], desc[UR16][R162.64], !P1 ;  /* 0x1c008000a21d7fae */ /* 0x0009e4000c921850 */
[----:B------:R-:W5:Y:S01]  /*4e40*/  LDC R191, c[0x0][0x230] ;  /* 0x00008c00ffbf7b82 */ /* 0x000f620000000800 */
[----:B------:R-:W-:-:S04]  /*4e50*/  IMAD.WIDE R182, R8, 0x4, R182 ;  /* 0x0000000408b67825 */ /* 0x000fc800078e02b6 */
[----:B------:R-:W-:-:S04]  /*4e60*/  IMAD.WIDE R174, R8, 0x4, R174 ;  /* 0x0000000408ae7825 */ /* 0x000fc800078e02ae */
[----:B------:R1:W-:Y:S01]  /*4e70*/  LDGSTS.E [R29+0x1800c], desc[UR16][R166.64], !P2 ;  /* 0x1800c000a61d7fae */ /* 0x0003e2000d121850 */
[C---:B------:R-:W-:Y:S01]  /*4e80*/  IMAD.WIDE R178, R8.reuse, 0x4, R178 ;  /* 0x0000000408b27825 */ /* 0x040fe200078e02b2 */
[----:B----4-:R-:W4:Y:S02]  /*4e90*/  LDC R162, c[0x0][0x230] ;  /* 0x00008c00ffa27b82 */ /* 0x010f240000000800 */
[----:B------:R-:W-:Y:S01]  /*4ea0*/  LDGSTS.E [R29+0x1c00c], desc[UR16][R198.64], !P2 ;  /* 0x1c00c000c61d7fae */ /* 0x000fe2000d121850 */
[----:B------:R-:W-:Y:S01]  /*4eb0*/  IMAD.WIDE R138, R8, 0x4, R138 ;  /* 0x00000004088a7825 */ /* 0x000fe200078e028a */
[----:B--2---:R-:W-:-:S03]  /*4ec0*/  IADD3 R68, R69, -0x65, RZ ;  /* 0xffffff9b45447810 */ /* 0x004fc60007ffe0ff */
[----:B---3--:R-:W-:Y:S01]  /*4ed0*/  VIADD R69, R185, 0xffffff9a ;  /* 0xffffff9ab9457836 */ /* 0x008fe20000000000 */
[----:B------:R-:W2:Y:S01]  /*4ee0*/  LDC R163, c[0x0][0x230] ;  /* 0x00008c00ffa37b82 */ /* 0x000ea20000000800 */
[----:B------:R-:W-:Y:S01]  /*4ef0*/  ISETP.GE.U32.AND P4, PT, R68, 0x7fffff7c, PT ;  /* 0x7fffff7c4400780c */ /* 0x000fe20003f86070 */
[C---:B------:R-:W-:Y:S02]  /*4f00*/  IMAD.WIDE R142, R8.reuse, 0x4, R142 ;  /* 0x00000004088e7825 */ /* 0x040fe400078e028e */
[----:B------:R-:W-:Y:S02]  /*4f10*/  ISETP.GE.U32.AND P0, PT, R69, 0x7fffff7b, PT ;  /* 0x7fffff7b4500780c */ /* 0x000fe40003f06070 */
[----:B-----5:R-:W-:Y:S02]  /*4f20*/  VIADD R68, R191, 0xffffff99 ;  /* 0xffffff99bf447836 */ /* 0x020fe40000000000 */
[----:B------:R-:W3:Y:S01]  /*4f30*/  LDC R185, c[0x0][0x230] ;  /* 0x00008c00ffb97b82 */ /* 0x000ee20000000800 */
[----:B------:R-:W-:-:S02]  /*4f40*/  IMAD.WIDE R158, R8, 0x4, R158 ;  /* 0x00000004089e7825 */ /* 0x000fc400078e029e */
[----:B------:R-:W-:Y:S02]  /*4f50*/  ISETP.GE.U32.AND P1, PT, R68, 0x7fffff7a, PT ;  /* 0x7fffff7a4400780c */ /* 0x000fe40003f26070 */
[----:B-1----:R-:W-:Y:S01]  /*4f60*/  VIADD R68, R201, 0xffffff98 ;  /* 0xffffff98c9447836 */ /* 0x002fe20000000000 */
[----:B------:R1:W-:Y:S01]  /*4f70*/  LDGSTS.E [R28+0x18000], desc[UR16][R116.64], !P4 ;  /* 0x18000000741c7fae */ /* 0x0003e2000e121850 */
[----:B------:R-:W-:Y:S01]  /*4f80*/  IMAD.WIDE R154, R8, 0x4, R154 ;  /* 0x00000004089a7825 */ /* 0x000fe200078e029a */
[----:B------:R-:W5:Y:S02]  /*4f90*/  LDC R69, c[0x0][0x230] ;  /* 0x00008c00ff457b82 */ /* 0x000f640000000800 */
[----:B------:R-:W-:Y:S01]  /*4fa0*/  ISETP.GE.U32.AND P3, PT, R68, 0x7fffff79, PT ;  /* 0x7fffff794400780c */ /* 0x000fe20003f66070 */
[----:B------:R-:W-:Y:S01]  /*4fb0*/  LDGSTS.E [R28+0x1c000], desc[UR16][R202.64], !P4 ;  /* 0x1c000000ca1c7fae */ /* 0x000fe2000e121850 */
[----:B------:R-:W-:-:S03]  /*4fc0*/  IMAD.WIDE R150, R8, 0x4, R150 ;  /* 0x0000000408967825 */ /* 0x000fc600078e0296 */
[----:B------:R-:W-:Y:S01]  /*4fd0*/  LDGSTS.E [R28+0x18004], desc[UR16][R194.64], !P0 ;  /* 0x18004000c21c7fae */ /* 0x000fe2000c121850 */
[----:B------:R-:W2:Y:S01]  /*4fe0*/  LDC R166, c[0x0][0x230] ;  /* 0x00008c00ffa67b82 */ /* 0x000ea20000000800 */
[C---:B------:R-:W-:Y:S02]  /*4ff0*/  IMAD.WIDE R146, R8.reuse, 0x4, R146 ;  /* 0x0000000408927825 */ /* 0x040fe400078e0292 */
[----:B------:R-:W-:Y:S02]  /*5000*/  LDGSTS.E [R28+0x1c004], desc[UR16][R170.64], !P0 ;  /* 0x1c004000aa1c7fae */ /* 0x000fe4000c121850 */
[----:B------:R-:W-:Y:S02]  /*5010*/  IMAD.WIDE R144, R8, 0x4, R144 ;  /* 0x0000000408907825 */ /* 0x000fe400078e0290 */
[----:B------:R-:W-:Y:S01]  /*5020*/  LDGSTS.E [R28+0x18008], desc[UR16][R186.64], !P1 ;  /* 0x18008000ba1c7fae */ /* 0x000fe2000c921850 */
[----:B------:R-:W2:Y:S01]  /*5030*/  LDC R167, c[0x0][0x230] ;  /* 0x00008c00ffa77b82 */ /* 0x000ea20000000800 */
[----:B---3--:R-:W-:-:S02]  /*5040*/  VIADD R68, R185, 0xffffff97 ;  /* 0xffffff97b9447836 */ /* 0x008fc40000000000 */
[----:B------:R-:W-:Y:S01]  /*5050*/  LDGSTS.E [R28+0x1c008], desc[UR16][R182.64], !P1 ;  /* 0x1c008000b61c7fae */ /* 0x000fe2000c921850 */
[----:B------:R-:W-:Y:S02]  /*5060*/  IMAD.WIDE R140, R8, 0x4, R140 ;  /* 0x00000004088c7825 */ /* 0x000fe400078e028c */
[----:B------:R-:W-:Y:S01]  /*5070*/  ISETP.GE.U32.AND P6, PT, R68, 0x7fffff78, PT ;  /* 0x7fffff784400780c */ /* 0x000fe20003fc6070 */
[----:B------:R-:W-:Y:S01]  /*5080*/  LDGSTS.E [R28+0x1800c], desc[UR16][R174.64], !P3 ;  /* 0x1800c000ae1c7fae */ /* 0x000fe2000d921850 */
[----:B----4-:R-:W-:Y:S01]  /*5090*/  VIADD R68, R162, 0xffffff95 ;  /* 0xffffff95a2447836 */ /* 0x010fe20000000000 */
[----:B-1----:R-:W1:Y:S01]  /*50a0*/  LDC R116, c[0x0][0x230] ;  /* 0x00008c00ff747b82 */ /* 0x002e620000000800 */
[----:B-----5:R-:W-:Y:S01]  /*50b0*/  VIADD R29, R69, 0xffffff96 ;  /* 0xffffff96451d7836 */ /* 0x020fe20000000000 */
[----:B------:R-:W-:Y:S01]  /*50c0*/  LDGSTS.E [R28+0x1c00c], desc[UR16][R178.64], !P3 ;  /* 0x1c00c000b21c7fae */ /* 0x000fe2000d921850 */
[----:B------:R-:W-:Y:S01]  /*50d0*/  IMAD.WIDE R132, R8, 0x4, R132 ;  /* 0x0000000408847825 */ /* 0x000fe200078e0284 */
[----:B------:R-:W-:-:S02]  /*50e0*/  ISETP.GE.U32.AND P2, PT, R68, 0x7fffff76, PT ;  /* 0x7fffff764400780c */ /* 0x000fc40003f46070 */
[----:B------:R-:W-:Y:S01]  /*50f0*/  ISETP.GE.U32.AND P5, PT, R29, 0x7fffff77, PT ;  /* 0x7fffff771d00780c */ /* 0x000fe20003fa6070 */
[----:B--2---:R-:W-:Y:S01]  /*5100*/  VIADD R29, R163, 0xffffff94 ;  /* 0xffffff94a31d7836 */ /* 0x004fe20000000000 */
[----:B------:R-:W2:Y:S01]  /*5110*/  LDC R68, c[0x0][0x230] ;  /* 0x00008c00ff447b82 */ /* 0x000ea20000000800 */
[----:B------:R-:W-:Y:S01]  /*5120*/  IMAD.WIDE R118, R8, 0x4, R118 ;  /* 0x0000000408767825 */ /* 0x000fe200078e0276 */
[----:B------:R3:W-:Y:S02]  /*5130*/  LDGSTS.E [R27+0x18000], desc[UR16][R138.64], !P6 ;  /* 0x180000008a1b7fae */ /* 0x0007e4000f121850 */
[----:B------:R-:W-:Y:S01]  /*5140*/  ISETP.GE.U32.AND P4, PT, R29, 0x7fffff75, PT ;  /* 0x7fffff751d00780c */ /* 0x000fe20003f86070 */
[----:B------:R-:W-:Y:S01]  /*5150*/  VIADD R29, R166, 0xffffff93 ;  /* 0xffffff93a61d7836 */ /* 0x000fe20000000000 */
[----:B------:R4:W-:Y:S01]  /*5160*/  LDGSTS.E [R27+0x1c000], desc[UR16][R142.64], !P6 ;  /* 0x1c0000008e1b7fae */ /* 0x0009e2000f121850 */
[C---:B------:R-:W-:Y:S01]  /*5170*/  IMAD.WIDE R136, R8.reuse, 0x4, R136 ;  /* 0x0000000408887825 */ /* 0x040fe200078e0288 */
[----:B------:R-:W5:Y:S02]  /*5180*/  LDC R69, c[0x0][0x230] ;  /* 0x00008c00ff457b82 */ /* 0x000f640000000800 */
[----:B------:R-:W-:Y:S01]  /*5190*/  ISETP.GE.U32.AND P0, PT, R29, 0x7fffff74, PT ;  /* 0x7fffff741d00780c */ /* 0x000fe20003f06070 */
[----:B------:R-:W-:Y:S01]  /*51a0*/  LDGSTS.E [R27+0x18004], desc[UR16][R158.64], !P5 ;  /* 0x180040009e1b7fae */ /* 0x000fe2000e921850 */
[----:B------:R-:W-:Y:S01]  /*51b0*/  IADD3 R29, R167, -0x6e, RZ ;  /* 0xffffff92a71d7810 */ /* 0x000fe20007ffe0ff */
[C---:B------:R-:W-:Y:S01]  /*51c0*/  IMAD.WIDE R130, R8.reuse, 0x4, R130 ;  /* 0x0000000408827825 */ /* 0x040fe200078e0282 */
[----:B---3--:R-:W-:Y:S01]  /*51d0*/  CS2R R138, SRZ ;  /* 0x00000000008a7805 */ /* 0x008fe2000001ff00 */
[----:B------:R-:W-:Y:S01]  /*51e0*/  LDGSTS.E [R27+0x1c004], desc[UR16][R154.64], !P5 ;  /* 0x1c0040009a1b7fae */ /* 0x000fe2000e921850 */
[----:B------:R-:W-:Y:S01]  /*51f0*/  ISETP.GE.U32.AND P1, PT, R29, 0x7fffff73, PT ;  /* 0x7fffff731d00780c */ /* 0x000fe20003f26070 */
[----:B------:R-:W-:Y:S01]  /*5200*/  IMAD.WIDE R134, R8, 0x4, R134 ;  /* 0x0000000408867825 */ /* 0x000fe200078e0286 */
[----:B------:R-:W-:Y:S01]  /*5210*/  ISETP.GE.AND P5, PT, R209, R19, PT ;  /* 0x00000013d100720c */ /* 0x000fe20003fa6270 */
[----:B------:R3:W-:Y:S01]  /*5220*/  LDGSTS.E [R27+0x18008], desc[UR16][R150.64], !P2 ;  /* 0x18008000961b7fae */ /* 0x0007e2000d121850 */
[----:B------:R-:W5:Y:S01]  /*5230*/  LDC R187, c[0x0][0x230] ;  /* 0x00008c00ffbb7b82 */ /* 0x000f620000000800 */
[----:B-1----:R-:W-:Y:S01]  /*5240*/  VIADD R19, R116, 0xffffff8f ;  /* 0xffffff8f74137836 */ /* 0x002fe20000000000 */
[----:B----4-:R-:W-:Y:S01]  /*5250*/  CS2R R142, SRZ ;  /* 0x00000000008e7805 */ /* 0x010fe2000001ff00 */
[----:B------:R1:W-:Y:S01]  /*5260*/  LDGSTS.E [R27+0x1c008], desc[UR16][R146.64], !P2 ;  /* 0x1c008000921b7fae */ /* 0x0003e2000d121850 */
[----:B--2---:R-:W-:Y:S01]  /*5270*/  VIADD R29, R68, 0xffffff91 ;  /* 0xffffff91441d7836 */ /* 0x004fe20000000000 */
[----:B------:R-:W-:Y:S01]  /*5280*/  ISETP.GT.AND P2, PT, R11, 0x7f, PT ;  /* 0x0000007f0b00780c */ /* 0x000fe20003f44270 */
[C---:B------:R-:W-:Y:S01]  /*5290*/  IMAD.WIDE R108, R8.reuse, 0x4, R108 ;  /* 0x00000004086c7825 */ /* 0x040fe200078e026c */
[----:B------:R-:W-:Y:S01]  /*52a0*/  LDGSTS.E [R27+0x1800c], desc[UR16][R144.64], !P4 ;  /* 0x1800c000901b7fae */ /* 0x000fe2000e121850 */
[----:B------:R-:W2:Y:S01]  /*52b0*/  LDC R68, c[0x0][0x230] ;  /* 0x00008c00ff447b82 */ /* 0x000ea20000000800 */
[----:B------:R-:W-:Y:S01]  /*52c0*/  ISETP.GE.U32.AND P3, PT, R29, 0x7fffff72, PT ;  /* 0x7fffff721d00780c */ /* 0x000fe20003f66070 */
[----:B------:R-:W-:Y:S01]  /*52d0*/  IMAD.WIDE R128, R8, 0x4, R128 ;  /* 0x0000000408807825 */ /* 0x000fe200078e0280 */
[----:B------:R4:W-:Y:S01]  /*52e0*/  LDGSTS.E [R27+0x1c00c], desc[UR16][R140.64], !P4 ;  /* 0x1c00c0008c1b7fae */ /* 0x0009e2000e121850 */
[----:B------:R-:W-:-:S02]  /*52f0*/  ISETP.GE.U32.AND P4, PT, R19, 0x7fffff70, PT ;  /* 0x7fffff701300780c */ /* 0x000fc40003f86070 */
[----:B---3--:R-:W-:Y:S01]  /*5300*/  CS2R R150, SRZ ;  /* 0x0000000000967805 */ /* 0x008fe2000001ff00 */
[----:B-----5:R-:W-:Y:S01]  /*5310*/  VIADD R29, R69, 0xffffff90 ;  /* 0xffffff90451d7836 */ /* 0x020fe20000000000 */
[----:B------:R3:W-:Y:S01]  /*5320*/  LDGSTS.E [R26+0x18000], desc[UR16][R132.64], !P0 ;  /* 0x18000000841a7fae */ /* 0x0007e2000c121850 */
[----:B------:R-:W5:Y:S01]  /*5330*/  LDC R69, c[0x0][0x230] ;  /* 0x00008c00ff457b82 */ /* 0x000f620000000800 */
[C---:B------:R-:W-:Y:S01]  /*5340*/  IMAD.WIDE R126, R8.reuse, 0x4, R126 ;  /* 0x00000004087e7825 */ /* 0x040fe200078e027e */
[----:B-1----:R-:W-:Y:S02]  /*5350*/  CS2R R146, SRZ ;  /* 0x0000000000927805 */ /* 0x002fe4000001ff00 */
[----:B------:R-:W-:Y:S01]  /*5360*/  ISETP.GE.U32.AND P6, PT, R29, 0x7fffff71, PT ;  /* 0x7fffff711d00780c */ /* 0x000fe20003fc6070 */
[----:B------:R-:W-:Y:S01]  /*5370*/  LDGSTS.E [R26+0x1c000], desc[UR16][R118.64], !P0 ;  /* 0x1c000000761a7fae */ /* 0x000fe2000c121850 */
[----:B------:R-:W-:Y:S01]  /*5380*/  SEL R29, RZ, 0x4, P5 ;  /* 0x00000004ff1d7807 */ /* 0x000fe20002800000 */
[C---:B------:R-:W-:Y:S01]  /*5390*/  IMAD.WIDE R222, R8.reuse, 0x4, R222 ;  /* 0x0000000408de7825 */ /* 0x040fe200078e02de */
[----:B----4-:R-:W-:Y:S01]  /*53a0*/  CS2R R140, SRZ ;  /* 0x00000000008c7805 */ /* 0x010fe2000001ff00 */
[----:B------:R-:W1:Y:S01]  /*53b0*/  LDC R27, c[0x0][0x230] ;  /* 0x00008c00ff1b7b82 */ /* 0x000e620000000800 */
[----:B------:R-:W-:Y:S01]  /*53c0*/  SEL R29, R29, RZ, P2 ;  /* 0x000000ff1d1d7207 */ /* 0x000fe20001000000 */
[----:B------:R4:W-:Y:S01]  /*53d0*/  LDGSTS.E [R26+0x18004], desc[UR16][R136.64], !P1 ;  /* 0x18004000881a7fae */ /* 0x0009e2000c921850 */
[----:B------:R-:W-:Y:S01]  /*53e0*/  IMAD.WIDE R220, R8, 0x4, R220 ;  /* 0x0000000408dc7825 */ /* 0x000fe200078e02dc */
[----:B------:R-:W-:-:S02]  /*53f0*/  IADD3 R187, R187, -0x80, RZ ;  /* 0xffffff80bbbb7810 */ /* 0x000fc40007ffe0ff */
[----:B---3--:R-:W-:Y:S02]  /*5400*/  CS2R R132, SRZ ;  /* 0x0000000000847805 */ /* 0x008fe4000001ff00 */
[----:B------:R-:W-:Y:S01]  /*5410*/  ISETP.NE.U32.AND P2, PT, R29, RZ, PT ;  /* 0x000000ff1d00720c */ /* 0x000fe20003f45070 */
[----:B------:R3:W-:Y:S01]  /*5420*/  LDGSTS.E [R26+0x1c004], desc[UR16][R130.64], !P1 ;  /* 0x1c004000821a7fae */ /* 0x0007e2000c921850 */
[----:B--2---:R-:W-:Y:S01]  /*5430*/  VIADD R28, R68, 0xffffff8e ;  /* 0xffffff8e441c7836 */ /* 0x004fe20000000000 */
[----:B------:R-:W2:Y:S01]  /*5440*/  LDC R29, c[0x0][0x230] ;  /* 0x00008c00ff1d7b82 */ /* 0x000ea20000000800 */
[----:B------:R-:W-:Y:S01]  /*5450*/  IMAD.WIDE R104, R8, 0x4, R104 ;  /* 0x0000000408687825 */ /* 0x000fe200078e0268 */
[----:B------:R1:W-:Y:S01]  /*5460*/  LDGSTS.E [R26+0x18008], desc[UR16][R134.64], !P3 ;  /* 0x18008000861a7fae */ /* 0x0003e2000d921850 */
[----:B------:R-:W-:Y:S02]  /*5470*/  CS2R R144, SRZ ;  /* 0x0000000000907805 */ /* 0x000fe4000001ff00 */
[----:B------:R-:W-:Y:S01]  /*5480*/  ISETP.GE.U32.AND P5, PT, R28, 0x7fffff6f, PT ;  /* 0x7fffff6f1c00780c */ /* 0x000fe20003fa6070 */
[C---:B------:R-:W-:Y:S01]  /*5490*/  IMAD.WIDE R122, R8.reuse, 0x4, R122 ;  /* 0x00000004087a7825 */ /* 0x040fe200078e027a */
[----:B------:R1:W-:Y:S01]  /*54a0*/  LDGSTS.E [R26+0x1c008], desc[UR16][R108.64], !P3 ;  /* 0x1c0080006c1a7fae */ /* 0x0003e2000d921850 */
[----:B----4-:R-:W-:Y:S01]  /*54b0*/  CS2R R136, SRZ ;  /* 0x0000000000887805 */ /* 0x010fe2000001ff00 */
[----:B------:R-:W4:Y:S01]  /*54c0*/  LDC R28, c[0x0][0x230] ;  /* 0x00008c00ff1c7b82 */ /* 0x000f220000000800 */
[----:B-----5:R-:W-:Y:S01]  /*54d0*/  VIADD R19, R69, 0xffffff8d ;  /* 0xffffff8d45137836 */ /* 0x020fe20000000000 */
[----:B------:R5:W-:Y:S01]  /*54e0*/  LDGSTS.E [R26+0x1800c], desc[UR16][R128.64], !P6 ;  /* 0x1800c000801a7fae */ /* 0x000be2000f121850 */
[----:B------:R-:W-:Y:S01]  /*54f0*/  IMAD.WIDE R114, R8, 0x4, R114 ;  /* 0x0000000408727825 */ /* 0x000fe200078e0272 */
[----:B---3--:R-:W-:-:S02]  /*5500*/  CS2R R130, SRZ ;  /* 0x0000000000827805 */ /* 0x008fc4000001ff00 */
[----:B------:R-:W-:Y:S02]  /*5510*/  CS2R R116, SRZ ;  /* 0x0000000000747805 */ /* 0x000fe4000001ff00 */
[----:B------:R-:W-:Y:S01]  /*5520*/  ISETP.GE.U32.AND P0, PT, R19, 0x7fffff6e, PT ;  /* 0x7fffff6e1300780c */ /* 0x000fe20003f06070 */
[----:B------:R3:W-:Y:S01]  /*5530*/  LDGSTS.E [R26+0x1c00c], desc[UR16][R126.64], !P6 ;  /* 0x1c00c0007e1a7fae */ /* 0x0007e2000f121850 */
[----:B------:R-:W2:Y:S01]  /*5540*/  LDC R68, c[0x0][0x230] ;  /* 0x00008c00ff447b82 */ /* 0x000ea20000000800 */
[C---:B------:R-:W-:Y:S01]  /*5550*/  IMAD.WIDE R120, R8.reuse, 0x4, R120 ;  /* 0x0000000408787825 */ /* 0x040fe200078e0278 */
[----:B-1----:R-:W-:Y:S01]  /*5560*/  CS2R R134, SRZ ;  /* 0x0000000000867805 */ /* 0x002fe2000001ff00 */
[----:B------:R-:W-:Y:S01]  /*5570*/  LDGSTS.E [R25+0x18000], desc[UR16][R222.64], !P4 ;  /* 0x18000000de197fae */ /* 0x000fe2000e121850 */
[----:B------:R-:W-:Y:S01]  /*5580*/  CS2R R108, SRZ ;  /* 0x00000000006c7805 */ /* 0x000fe2000001ff00 */
[C---:B------:R-:W-:Y:S01]  /*5590*/  IMAD.WIDE R124, R8.reuse, 0x4, R124 ;  /* 0x00000004087c7825 */ /* 0x040fe200078e027c */
[----:B-----5:R-:W-:Y:S01]  /*55a0*/  CS2R R128, SRZ ;  /* 0x0000000000807805 */ /* 0x020fe2000001ff00 */
[----:B------:R-:W-:Y:S01]  /*55b0*/  LDGSTS.E [R25+0x1c000], desc[UR16][R220.64], !P4 ;  /* 0x1c000000dc197fae */ /* 0x000fe2000e121850 */
[----:B------:R-:W-:Y:S01]  /*55c0*/  CS2R R118, SRZ ;  /* 0x0000000000767805 */ /* 0x000fe2000001ff00 */
[C---:B------:R-:W-:Y:S01]  /*55d0*/  IMAD.WIDE R90, R8.reuse, 0x4, R90 ;  /* 0x00000004085a7825 */ /* 0x040fe200078e025a */
[----:B---3--:R-:W1:Y:S01]  /*55e0*/  LDC R26, c[0x0][0x230] ;  /* 0x00008c00ff1a7b82 */ /* 0x008e620000000800 */
[----:B------:R3:W-:Y:S02]  /*55f0*/  LDGSTS.E [R25+0x18004], desc[UR16][R104.64], !P5 ;  /* 0x1800400068197fae */ /* 0x0007e4000e921850 */
[----:B------:R-:W-:Y:S01]  /*5600*/  IMAD.WIDE R88, R8, 0x4, R88 ;  /* 0x0000000408587825 */ /* 0x000fe200078e0258 */
[----:B------:R-:W-:Y:S01]  /*5610*/  CS2R R126, SRZ ;  /* 0x00000000007e7805 */ /* 0x000fe2000001ff00 */
[----:B------:R5:W-:Y:S02]  /*5620*/  LDGSTS.E [R25+0x1c004], desc[UR16][R122.64], !P5 ;  /* 0x1c0040007a197fae */ /* 0x000be4000e921850 */
[----:B----4-:R-:W-:Y:S01]  /*5630*/  VIADD R19, R28, 0xffffff8c ;  /* 0xffffff8c1c137836 */ /* 0x010fe20000000000 */
[----:B------:R-:W-:Y:S01]  /*5640*/  ISETP.GE.U32.AND P5, PT, R187, 0x7fffff61, PT ;  /* 0x7fffff61bb00780c */ /* 0x000fe20003fa6070 */
[----:B------:R-:W4:Y:S01]  /*5650*/  LDC R28, c[0x0][0x230] ;  /* 0x00008c00ff1c7b82 */ /* 0x000f220000000800 */
[----:B------:R2:W-:Y:S01]  /*5660*/  LDGSTS.E [R25+0x18008], desc[UR16][R114.64], !P0 ;  /* 0x1800800072197fae */ /* 0x0005e2000c121850 */
[----:B------:R-:W-:Y:S01]  /*5670*/  IMAD.WIDE R110, R8, 0x4, R110 ;  /* 0x00000004086e7825 */ /* 0x000fe200078e026e */
[----:B------:R-:W-:-:S02]  /*5680*/  ISETP.GE.U32.AND P1, PT, R19, 0x7fffff6d, PT ;  /* 0x7fffff6d1300780c */ /* 0x000fc40003f26070 */
[----:B------:R1:W-:Y:S01]  /*5690*/  LDGSTS.E [R25+0x1c008], desc[UR16][R120.64], !P0 ;  /* 0x1c00800078197fae */ /* 0x0003e2000c121850 */
[----:B------:R-:W-:Y:S01]  /*56a0*/  VIADD R19, R27, 0xffffff8b ;  /* 0xffffff8b1b137836 */ /* 0x000fe20000000000 */
[----:B---3--:R-:W-:Y:S01]  /*56b0*/  CS2R R104, SRZ ;  /* 0x0000000000687805 */ /* 0x008fe2000001ff00 */
[----:B------:R-:W3:Y:S01]  /*56c0*/  LDC R27, c[0x0][0x230] ;  /* 0x00008c00ff1b7b82 */ /* 0x000ee20000000800 */
[C---:B------:R-:W-:Y:S01]  /*56d0*/  IMAD.WIDE R96, R8.reuse, 0x4, R96 ;  /* 0x0000000408607825 */ /* 0x040fe200078e0260 */
[----:B-----5:R-:W-:Y:S02]  /*56e0*/  CS2R R122, SRZ ;  /* 0x00000000007a7805 */ /* 0x020fe4000001ff00 */
[----:B------:R-:W-:Y:S01]  /*56f0*/  ISETP.GE.U32.AND P3, PT, R19, 0x7fffff6c, PT ;  /* 0x7fffff6c1300780c */ /* 0x000fe20003f66070 */
[----:B--2---:R-:W-:Y:S01]  /*5700*/  VIADD R19, R29, 0xffffff8a ;  /* 0xffffff8a1d137836 */ /* 0x004fe20000000000 */
[----:B------:R-:W-:Y:S01]  /*5710*/  CS2R R114, SRZ ;  /* 0x0000000000727805 */ /* 0x000fe2000001ff00 */
[C---:B------:R-:W-:Y:S01]  /*5720*/  IMAD.WIDE R112, R8.reuse, 0x4, R112 ;  /* 0x0000000408707825 */ /* 0x040fe200078e0270 */
[----:B------:R-:W2:Y:S01]  /*5730*/  LDC R29, c[0x0][0x230] ;  /* 0x00008c00ff1d7b82 */ /* 0x000ea20000000800 */
[----:B------:R5:W-:Y:S01]  /*5740*/  LDGSTS.E [R25+0x1800c], desc[UR16][R124.64], !P1 ;  /* 0x1800c0007c197fae */ /* 0x000be2000c921850 */
[----:B------:R-:W-:Y:S01]  /*5750*/  ISETP.GE.U32.AND P0, PT, R19, 0x7fffff6b, PT ;  /* 0x7fffff6b1300780c */ /* 0x000fe20003f06070 */
[----:B------:R-:W-:Y:S01]  /*5760*/  IMAD.WIDE R92, R8, 0x4, R92 ;  /* 0x00000004085c7825 */ /* 0x000fe200078e025c */
[----:B------:R-:W-:Y:S01]  /*5770*/  IADD3 R19, R68, -0x77, RZ ;  /* 0xffffff8944137810 */ /* 0x000fe20007ffe0ff */
[----:B------:R3:W-:Y:S01]  /*5780*/  LDGSTS.E [R25+0x1c00c], desc[UR16][R90.64], !P1 ;  /* 0x1c00c0005a197fae */ /* 0x0007e2000c921850 */
[----:B-1----:R-:W-:Y:S01]  /*5790*/  CS2R R120, SRZ ;  /* 0x0000000000787805 */ /* 0x002fe2000001ff00 */
[----:B------:R-:W-:Y:S01]  /*57a0*/  IMAD.WIDE R100, R8, 0x4, R100 ;  /* 0x0000000408647825 */ /* 0x000fe200078e0264 */
[----:B------:R-:W1:Y:S01]  /*57b0*/  LDC R68, c[0x0][0x230] ;  /* 0x00008c00ff447b82 */ /* 0x000e620000000800 */
[----:B------:R-:W-:Y:S01]  /*57c0*/  ISETP.GE.U32.AND P4, PT, R19, 0x7fffff6a, PT ;  /* 0x7fffff6a1300780c */ /* 0x000fe20003f86070 */
[----:B------:R4:W-:Y:S01]  /*57d0*/  LDGSTS.E [R24+0x18000], desc[UR16][R88.64], !P3 ;  /* 0x1800000058187fae */ /* 0x0009e2000d921850 */
[----:B------:R-:W-:-:S02]  /*57e0*/  VIADD R19, R26, 0xffffff88 ;  /* 0xffffff881a137836 */ /* 0x000fc40000000000 */
[C---:B------:R-:W-:Y:S01]  /*57f0*/  IMAD.WIDE R106, R8.reuse, 0x4, R106 ;  /* 0x00000004086a7825 */ /* 0x040fe200078e026a */
[----:B------:R-:W-:Y:S01]  /*5800*/  LDGSTS.E [R24+0x1c000], desc[UR16][R110.64], !P3 ;  /* 0x1c0000006e187fae */ /* 0x000fe2000d921850 */
[----:B-----5:R-:W-:Y:S02]  /*5810*/  CS2R R124, SRZ ;  /* 0x00000000007c7805 */ /* 0x020fe4000001ff00 */
[----:B---3--:R-:W-:Y:S01]  /*5820*/  VIADD R26, R27, 0xffffff87 ;  /* 0xffffff871b1a7836 */ /* 0x008fe20000000000 */
[----:B------:R-:W3:Y:S01]  /*5830*/  LDC R25, c[0x0][0x230] ;  /* 0x00008c00ff197b82 */ /* 0x000ee20000000800 */
[----:B------:R5:W-:Y:S01]  /*5840*/  LDGSTS.E [R24+0x18004], desc[UR16][R96.64], !P0 ;  /* 0x1800400060187fae */ /* 0x000be2000c121850 */
[----:B------:R-:W-:Y:S01]  /*5850*/  IMAD.WIDE R102, R8, 0x4, R102 ;  /* 0x0000000408667825 */ /* 0x000fe200078e0266 */
[----:B------:R-:W-:Y:S02]  /*5860*/  CS2R R90, SRZ ;  /* 0x00000000005a7805 */ /* 0x000fe4000001ff00 */
[----:B------:R-:W-:Y:S01]  /*5870*/  ISETP.GE.U32.AND P1, PT, R26, 0x7fffff68, PT ;  /* 0x7fffff681a00780c */ /* 0x000fe20003f26070 */
[----:B------:R-:W-:Y:S01]  /*5880*/  LDGSTS.E [R24+0x1c004], desc[UR16][R112.64], !P0 ;  /* 0x1c00400070187fae */ /* 0x000fe2000c121850 */
[----:B------:R-:W-:Y:S01]  /*5890*/  ISETP.GE.U32.AND P0, PT, R19, 0x7fffff69, PT ;  /* 0x7fffff691300780c */ /* 0x000fe20003f06070 */
[----:B----4-:R-:W-:Y:S01]  /*58a0*/  VIADD R19, R28, 0xffffff86 ;  /* 0xffffff861c137836 */ /* 0x010fe20000000000 */
[----:B------:R-:W4:Y:S01]  /*58b0*/  LDC R26, c[0x0][0x230] ;  /* 0x00008c00ff1a7b82 */ /* 0x000f220000000800 */
[----:B------:R1:W-:Y:S01]  /*58c0*/  LDGSTS.E [R24+0x18008], desc[UR16][R92.64], !P4 ;  /* 0x180080005c187fae */ /* 0x0003e2000e121850 */
[----:B------:R-:W-:Y:S01]  /*58d0*/  IMAD.WIDE R84, R8, 0x4, R84 ;  /* 0x0000000408547825 */ /* 0x000fe200078e0254 */
[----:B------:R-:W-:-:S02]  /*58e0*/  CS2R R88, SRZ ;  /* 0x0000000000587805 */ /* 0x000fc4000001ff00 */
[----:B------:R-:W-:Y:S01]  /*58f0*/  ISETP.GE.U32.AND P3, PT, R19, 0x7fffff67, PT ;  /* 0x7fffff671300780c */ /* 0x000fe20003f66070 */
[----:B------:R1:W-:Y:S01]  /*5900*/  LDGSTS.E [R24+0x1c008], desc[UR16][R100.64], !P4 ;  /* 0x1c00800064187fae */ /* 0x0003e2000e121850 */
[----:B--2---:R-:W-:Y:S01]  /*5910*/  VIADD R19, R29, 0xffffff85 ;  /* 0xffffff851d137836 */ /* 0x004fe20000000000 */
[----:B-----5:R-:W-:Y:S01]  /*5920*/  CS2R R96, SRZ ;  /* 0x0000000000607805 */ /* 0x020fe2000001ff00 */
[----:B------:R-:W2:Y:S01]  /*5930*/  LDC R27, c[0x0][0x230] ;  /* 0x00008c00ff1b7b82 */ /* 0x000ea20000000800 */
[----:B------:R-:W-:Y:S01]  /*5940*/  IMAD.WIDE R82, R8, 0x4, R82 ;  /* 0x0000000408527825 */ /* 0x000fe200078e0252 */
[----:B------:R-:W-:Y:S02]  /*5950*/  CS2R R110, SRZ ;  /* 0x00000000006e7805 */ /* 0x000fe4000001ff00 */
[----:B------:R-:W-:Y:S01]  /*5960*/  ISETP.GE.U32.AND P4, PT, R19, 0x7fffff66, PT ;  /* 0x7fffff661300780c */ /* 0x000fe20003f86070 */
[----:B------:R5:W-:Y:S01]  /*5970*/  LDGSTS.E [R24+0x1800c], desc[UR16][R106.64], !P0 ;  /* 0x1800c0006a187fae */ /* 0x000be2000c121850 */
[----:B-1----:R-:W-:Y:S01]  /*5980*/  VIADD R19, R68, 0xffffff84 ;  /* 0xffffff8444137836 */ /* 0x002fe20000000000 */
[----:B------:R-:W-:Y:S01]  /*5990*/  CS2R R92, SRZ ;  /* 0x00000000005c7805 */ /* 0x000fe2000001ff00 */
[----:B------:R-:W-:Y:S01]  /*59a0*/  IMAD.WIDE R80, R8, 0x4, R80 ;  /* 0x0000000408507825 */ /* 0x000fe200078e0250 */
[----:B------:R4:W-:Y:S01]  /*59b0*/  LDGSTS.E [R24+0x1c00c], desc[UR16][R102.64], !P0 ;  /* 0x1c00c00066187fae */ /* 0x0009e2000c121850 */
[----:B------:R-:W-:-:S02]  /*59c0*/  CS2R R100, SRZ ;  /* 0x0000000000647805 */ /* 0x000fc4000001ff00 */
[----:B------:R-:W-:Y:S01]  /*59d0*/  ISETP.GE.U32.AND P0, PT, R19, 0x7fffff65, PT ;  /* 0x7fffff651300780c */ /* 0x000fe20003f06070 */
[----:B---3--:R-:W-:Y:S01]  /*59e0*/  VIADD R19, R25, 0xffffff83 ;  /* 0xffffff8319137836 */ /* 0x008fe20000000000 */
[----:B------:R1:W-:Y:S01]  /*59f0*/  LDGSTS.E [R23+0x18000], desc[UR16][R84.64], !P1 ;  /* 0x1800000054177fae */ /* 0x0003e2000c921850 */
[C---:B------:R-:W-:Y:S01]  /*5a00*/  IMAD.WIDE R98, R8.reuse, 0x4, R98 ;  /* 0x0000000408627825 */ /* 0x040fe200078e0262 */
[----:B------:R-:W-:Y:S02]  /*5a10*/  CS2R R112, SRZ ;  /* 0x0000000000707805 */ /* 0x000fe4000001ff00 */
[----:B------:R-:W-:Y:S01]  /*5a20*/  CS2R R68, SRZ ;  /* 0x0000000000447805 */ /* 0x000fe2000001ff00 */
[----:B------:R3:W-:Y:S01]  /*5a30*/  LDGSTS.E [R23+0x1c000], desc[UR16][R82.64], !P1 ;  /* 0x1c00000052177fae */ /* 0x0007e2000c921850 */
[----:B------:R-:W-:Y:S01]  /*5a40*/  IMAD.WIDE R218, R8, 0x4, R218 ;  /* 0x0000000408da7825 */ /* 0x000fe200078e02da */
[----:B------:R-:W-:Y:S02]  /*5a50*/  ISETP.GE.U32.AND P1, PT, R19, 0x7fffff64, PT ;  /* 0x7fffff641300780c */ /* 0x000fe40003f26070 */
[----:B-----5:R-:W-:Y:S01]  /*5a60*/  CS2R R106, SRZ ;  /* 0x00000000006a7805 */ /* 0x020fe2000001ff00 */
[----:B------:R5:W-:Y:S01]  /*5a70*/  LDGSTS.E [R23+0x18004], desc[UR16][R80.64], !P3 ;  /* 0x1800400050177fae */ /* 0x000be2000d921850 */
[----:B----4-:R-:W-:Y:S01]  /*5a80*/  VIADD R24, R26, 0xffffff82 ;  /* 0xffffff821a187836 */ /* 0x010fe20000000000 */
[----:B------:R-:W-:Y:S01]  /*5a90*/  CS2R R102, SRZ ;  /* 0x0000000000667805 */ /* 0x000fe2000001ff00 */
[----:B------:R-:W-:Y:S01]  /*5aa0*/  IMAD.WIDE R94, R8, 0x4, R94 ;  /* 0x00000004085e7825 */ /* 0x000fe200078e025e */
[----:B------:R4:W-:Y:S01]  /*5ab0*/  LDGSTS.E [R23+0x1c004], desc[UR16][R98.64], !P3 ;  /* 0x1c00400062177fae */ /* 0x0009e2000d921850 */
[----:B-1----:R-:W-:-:S02]  /*5ac0*/  CS2R R84, SRZ ;  /* 0x0000000000547805 */ /* 0x002fc4000001ff00 */
[----:B------:R-:W-:Y:S01]  /*5ad0*/  ISETP.GE.U32.AND P3, PT, R24, 0x7fffff63, PT ;  /* 0x7fffff631800780c */ /* 0x000fe20003f66070 */
[----:B--2---:R-:W-:Y:S01]  /*5ae0*/  VIADD R19, R27, 0xffffff81 ;  /* 0xffffff811b137836 */ /* 0x004fe20000000000 */
[----:B------:R-:W-:Y:S01]  /*5af0*/  LDGSTS.E [R23+0x18008], desc[UR16][R218.64], !P4 ;  /* 0x18008000da177fae */ /* 0x000fe2000e121850 */
[C---:B------:R-:W-:Y:S01]  /*5b00*/  IMAD.WIDE R36, R8.reuse, 0x4, R36 ;  /* 0x0000000408247825 */ /* 0x040fe200078e0224 */
[----:B---3--:R-:W-:Y:S02]  /*5b10*/  CS2R R82, SRZ ;  /* 0x0000000000527805 */ /* 0x008fe4000001ff00 */
[----:B------:R-:W-:Y:S01]  /*5b20*/  CS2R R24, SRZ ;  /* 0x0000000000187805 */ /* 0x000fe2000001ff00 */
[----:B------:R1:W-:Y:S01]  /*5b30*/  LDGSTS.E [R23+0x1c008], desc[UR16][R94.64], !P4 ;  /* 0x1c0080005e177fae */ /* 0x0003e2000e121850 */
[----:B------:R-:W-:Y:S01]  /*5b40*/  ISETP.GE.U32.AND P4, PT, R19, 0x7fffff62, PT ;  /* 0x7fffff621300780c */ /* 0x000fe20003f86070 */
[C---:B------:R-:W-:Y:S01]  /*5b50*/  IMAD.WIDE R70, R8.reuse, 0x4, R70 ;  /* 0x0000000408467825 */ /* 0x040fe200078e0246 */
[----:B-----5:R-:W-:Y:S01]  /*5b60*/  CS2R R80, SRZ ;  /* 0x0000000000507805 */ /* 0x020fe2000001ff00 */
[----:B------:R2:W-:Y:S01]  /*5b70*/  LDGSTS.E [R23+0x1800c], desc[UR16][R36.64], !P0 ;  /* 0x1800c00024177fae */ /* 0x0005e2000c121850 */
[----:B----4-:R-:W-:Y:S01]  /*5b80*/  CS2R R98, SRZ ;  /* 0x0000000000627805 */ /* 0x010fe2000001ff00 */
[C---:B------:R-:W-:Y:S01]  /*5b90*/  IMAD.WIDE R86, R8.reuse, 0x4, R86 ;  /* 0x0000000408567825 */ /* 0x040fe200078e0256 */
[----:B------:R-:W-:Y:S01]  /*5ba0*/  CS2R R26, SRZ ;  /* 0x00000000001a7805 */ /* 0x000fe2000001ff00 */
[----:B------:R3:W-:Y:S01]  /*5bb0*/  LDGSTS.E [R23+0x1c00c], desc[UR16][R70.64], !P0 ;  /* 0x1c00c00046177fae */ /* 0x0007e2000c121850 */
[----:B------:R-:W-:Y:S01]  /*5bc0*/  ISETP.GE.AND P0, PT, R11, 0x20, PT ;  /* 0x000000200b00780c */ /* 0x000fe20003f06270 */
[C---:B------:R-:W-:Y:S01]  /*5bd0*/  IMAD.WIDE R30, R8.reuse, 0x4, R30 ;  /* 0x00000004081e7825 */ /* 0x040fe200078e021e */
[----:B------:R-:W-:Y:S01]  /*5be0*/  CS2R R28, SRZ ;  /* 0x00000000001c7805 */ /* 0x000fe2000001ff00 */
[----:B------:R4:W-:Y:S01]  /*5bf0*/  LDGSTS.E [R22+0x18000], desc[UR16][R86.64], !P1 ;  /* 0x1800000056167fae */ /* 0x0009e2000c921850 */
[----:B-1----:R-:W-:Y:S01]  /*5c00*/  CS2R R94, SRZ ;  /* 0x00000000005e7805 */ /* 0x002fe2000001ff00 */
[----:B------:R-:W-:-:S02]  /*5c10*/  IMAD.WIDE R66, R8, 0x4, R66 ;  /* 0x0000000408427825 */ /* 0x000fc400078e0242 */
[----:B------:R1:W-:Y:S01]  /*5c20*/  LDGSTS.E [R22+0x1c000], desc[UR16][R30.64], !P1 ;  /* 0x1c0000001e167fae */ /* 0x0003e2000c921850 */
[----:B--2---:R-:W-:Y:S01]  /*5c30*/  CS2R R36, SRZ ;  /* 0x0000000000247805 */ /* 0x004fe2000001ff00 */
[C---:B------:R-:W-:Y:S02]  /*5c40*/  IMAD.WIDE R78, R8.reuse, 0x4, R78 ;  /* 0x00000004084e7825 */ /* 0x040fe400078e024e */
[----:B------:R2:W-:Y:S01]  /*5c50*/  LDGSTS.E [R22+0x18004], desc[UR16][R66.64], !P3 ;  /* 0x1800400042167fae */ /* 0x0005e2000d921850 */
[----:B---3--:R-:W-:Y:S01]  /*5c60*/  CS2R R70, SRZ ;  /* 0x0000000000467805 */ /* 0x008fe2000001ff00 */
[C---:B------:R-:W-:Y:S02]  /*5c70*/  IMAD.WIDE R76, R8.reuse, 0x4, R76 ;  /* 0x00000004084c7825 */ /* 0x040fe400078e024c */
[----:B------:R3:W-:Y:S01]  /*5c80*/  LDGSTS.E [R22+0x1c004], desc[UR16][R78.64], !P3 ;  /* 0x1c0040004e167fae */ /* 0x0007e2000d921850 */
[----:B----4-:R-:W-:Y:S01]  /*5c90*/  CS2R R86, SRZ ;  /* 0x0000000000567805 */ /* 0x010fe2000001ff00 */
[----:B------:R-:W-:-:S02]  /*5ca0*/  IMAD.WIDE R74, R8, 0x4, R74 ;  /* 0x00000004084a7825 */ /* 0x000fc400078e024a */
[----:B------:R4:W-:Y:S01]  /*5cb0*/  LDGSTS.E [R22+0x18008], desc[UR16][R76.64], !P4 ;  /* 0x180080004c167fae */ /* 0x0009e2000e121850 */
[----:B-1----:R-:W-:Y:S01]  /*5cc0*/  CS2R R30, SRZ ;  /* 0x00000000001e7805 */ /* 0x002fe2000001ff00 */
[C---:B------:R-:W-:Y:S02]  /*5cd0*/  IMAD.WIDE R72, R8.reuse, 0x4, R72 ;  /* 0x0000000408487825 */ /* 0x040fe400078e0248 */
[----:B------:R1:W-:Y:S01]  /*5ce0*/  LDGSTS.E [R22+0x1c008], desc[UR16][R74.64], !P4 ;  /* 0x1c0080004a167fae */ /* 0x0003e2000e121850 */
[----:B--2---:R-:W-:Y:S01]  /*5cf0*/  CS2R R66, SRZ ;  /* 0x0000000000427805 */ /* 0x004fe2000001ff00 */
[----:B------:R-:W-:Y:S02]  /*5d00*/  IMAD.WIDE R32, R8, 0x4, R32 ;  /* 0x0000000408207825 */ /* 0x000fe400078e0220 */
[----:B------:R2:W-:Y:S01]  /*5d10*/  LDGSTS.E [R22+0x1800c], desc[UR16][R72.64], !P5 ;  /* 0x1800c00048167fae */ /* 0x0005e2000e921850 */
[----:B---3--:R-:W-:Y:S01]  /*5d20*/  CS2R R78, SRZ ;  /* 0x00000000004e7805 */ /* 0x008fe2000001ff00 */
[----:B------:R-:W-:-:S02]  /*5d30*/  IMAD.WIDE R148, R9, 0x4, R148 ;  /* 0x0000000409947825 */ /* 0x000fc400078e0294 */
[----:B------:R3:W-:Y:S01]  /*5d40*/  LDGSTS.E [R22+0x1c00c], desc[UR16][R32.64], !P5 ;  /* 0x1c00c00020167fae */ /* 0x0007e2000e921850 */
[----:B----4-:R-:W-:Y:S01]  /*5d50*/  CS2R R76, SRZ ;  /* 0x00000000004c7805 */ /* 0x010fe2000001ff00 */
[C---:B------:R-:W-:Y:S02]  /*5d60*/  IMAD.WIDE R50, R9.reuse, 0x4, R50 ;  /* 0x0000000409327825 */ /* 0x040fe400078e0232 */
[----:B------:R-:W0:Y:S01]  /*5d70*/  LDGDEPBAR ;  /* 0x00000000000079af */ /* 0x000e220000000000 */
[----:B-1----:R-:W-:Y:S01]  /*5d80*/  CS2R R74, SRZ ;  /* 0x00000000004a7805 */ /* 0x002fe2000001ff00 */
[C---:B------:R-:W-:Y:S02]  /*5d90*/  IMAD.WIDE R48, R9.reuse, 0x4, R48 ;  /* 0x0000000409307825 */ /* 0x040fe400078e0230 */
[----:B------:R1:W-:Y:S01]  /*5da0*/  LDGSTS.E [R21+0x2e000], desc[UR16][R148.64], P2 ;  /* 0x2e00000094157fae */ /* 0x0003e20009121850 */
[----:B--2---:R-:W-:Y:S01]  /*5db0*/  CS2R R72, SRZ ;  /* 0x0000000000487805 */ /* 0x004fe2000001ff00 */
[----:B------:R-:W-:-:S02]  /*5dc0*/  IMAD.WIDE R46, R9, 0x4, R46 ;  /* 0x00000004092e7825 */ /* 0x000fc400078e022e */
[----:B------:R2:W-:Y:S01]  /*5dd0*/  LDGSTS.E [R21+0x2e400], desc[UR16][R50.64], P2 ;  /* 0x2e40000032157fae */ /* 0x0005e20009121850 */
[----:B---3--:R-:W-:Y:S01]  /*5de0*/  CS2R R32, SRZ ;  /* 0x0000000000207805 */ /* 0x008fe2000001ff00 */
[C---:B------:R-:W-:Y:S02]  /*5df0*/  IMAD.WIDE R44, R9.reuse, 0x4, R44 ;  /* 0x00000004092c7825 */ /* 0x040fe400078e022c */
[----:B------:R3:W-:Y:S02]  /*5e00*/  LDGSTS.E [R21+0x2e800], desc[UR16][R48.64], P2 ;  /* 0x2e80000030157fae */ /* 0x0007e40009121850 */
[C---:B------:R-:W-:Y:S02]  /*5e10*/  IMAD.WIDE R42, R9.reuse, 0x4, R42 ;  /* 0x00000004092a7825 */ /* 0x040fe400078e022a */
[----:B------:R4:W-:Y:S01]  /*5e20*/  LDGSTS.E [R21+0x2ec00], desc[UR16][R46.64], P2 ;  /* 0x2ec000002e157fae */ /* 0x0009e20009121850 */
[----:B-1----:R-:W-:Y:S01]  /*5e30*/  CS2R R148, SRZ ;  /* 0x0000000000947805 */ /* 0x002fe2000001ff00 */
[----:B------:R-:W-:-:S02]  /*5e40*/  IMAD.WIDE R40, R9, 0x4, R40 ;  /* 0x0000000409287825 */ /* 0x000fc400078e0228 */
[----:B------:R1:W-:Y:S01]  /*5e50*/  LDGSTS.E [R21+0x2f000], desc[UR16][R44.64], P2 ;  /* 0x2f0000002c157fae */ /* 0x0003e20009121850 */
[----:B--2---:R-:W-:Y:S01]  /*5e60*/  CS2R R50, SRZ ;  /* 0x0000000000327805 */ /* 0x004fe2000001ff00 */
[C---:B------:R-:W-:Y:S02]  /*5e70*/  IMAD.WIDE R38, R9.reuse, 0x4, R38 ;  /* 0x0000000409267825 */ /* 0x040fe400078e0226 */
[----:B------:R2:W-:Y:S01]  /*5e80*/  LDGSTS.E [R21+0x2f400], desc[UR16][R42.64], P2 ;  /* 0x2f4000002a157fae */ /* 0x0005e20009121850 */
[----:B---3--:R-:W-:Y:S01]  /*5e90*/  CS2R R48, SRZ ;  /* 0x0000000000307805 */ /* 0x008fe2000001ff00 */
[C---:B------:R-:W-:Y:S02]  /*5ea0*/  IMAD.WIDE R64, R9.reuse, 0x4, R64 ;  /* 0x0000000409407825 */ /* 0x040fe400078e0240 */
[----:B------:R3:W-:Y:S01]  /*5eb0*/  LDGSTS.E [R21+0x2f800], desc[UR16][R40.64], P2 ;  /* 0x2f80000028157fae */ /* 0x0007e20009121850 */
[----:B----4-:R-:W-:Y:S01]  /*5ec0*/  CS2R R46, SRZ ;  /* 0x00000000002e7805 */ /* 0x010fe2000001ff00 */
[----:B------:R-:W-:-:S02]  /*5ed0*/  IMAD.WIDE R62, R9, 0x4, R62 ;  /* 0x00000004093e7825 */ /* 0x000fc400078e023e */
[----:B------:R4:W-:Y:S01]  /*5ee0*/  LDGSTS.E [R21+0x2fc00], desc[UR16][R38.64], P2 ;  /* 0x2fc0000026157fae */ /* 0x0009e20009121850 */
[----:B-1----:R-:W-:Y:S01]  /*5ef0*/  CS2R R44, SRZ ;  /* 0x00000000002c7805 */ /* 0x002fe2000001ff00 */
[C---:B------:R-:W-:Y:S02]  /*5f00*/  IMAD.WIDE R34, R9.reuse, 0x4, R34 ;  /* 0x0000000409227825 */ /* 0x040fe400078e0222 */
[----:B------:R1:W-:Y:S01]  /*5f10*/  LDGSTS.E [R20+0x2e200], desc[UR16][R64.64], P2 ;  /* 0x2e20000040147fae */ /* 0x0003e20009121850 */
[----:B--2---:R-:W-:Y:S01]  /*5f20*/  CS2R R42, SRZ ;  /* 0x00000000002a7805 */ /* 0x004fe2000001ff00 */
[C---:B------:R-:W-:Y:S02]  /*5f30*/  IMAD.WIDE R60, R9.reuse, 0x4, R60 ;  /* 0x00000004093c7825 */ /* 0x040fe400078e023c */
[----:B------:R2:W-:Y:S01]  /*5f40*/  LDGSTS.E [R20+0x2e600], desc[UR16][R62.64], P2 ;  /* 0x2e6000003e147fae */ /* 0x0005e20009121850 */
[----:B---3--:R-:W-:Y:S01]  /*5f50*/  CS2R R40, SRZ ;  /* 0x0000000000287805 */ /* 0x008fe2000001ff00 */
[----:B------:R-:W-:-:S02]  /*5f60*/  IMAD.WIDE R58, R9, 0x4, R58 ;  /* 0x00000004093a7825 */ /* 0x000fc400078e023a */
[----:B------:R3:W-:Y:S01]  /*5f70*/  LDGSTS.E [R20+0x2ea00], desc[UR16][R34.64], P2 ;  /* 0x2ea0000022147fae */ /* 0x0007e20009121850 */
[----:B----4-:R-:W-:Y:S01]  /*5f80*/  CS2R R38, SRZ ;  /* 0x0000000000267805 */ /* 0x010fe2000001ff00 */
[C---:B------:R-:W-:Y:S02]  /*5f90*/  IMAD.WIDE R56, R9.reuse, 0x4, R56 ;  /* 0x0000000409387825 */ /* 0x040fe400078e0238 */
[----:B------:R4:W-:Y:S01]  /*5fa0*/  LDGSTS.E [R20+0x2ee00], desc[UR16][R60.64], P2 ;  /* 0x2ee000003c147fae */ /* 0x0009e20009121850 */
[----:B-1----:R-:W-:Y:S01]  /*5fb0*/  CS2R R64, SRZ ;  /* 0x0000000000407805 */ /* 0x002fe2000001ff00 */
[C---:B------:R-:W-:Y:S02]  /*5fc0*/  IMAD.WIDE R54, R9.reuse, 0x4, R54 ;  /* 0x0000000409367825 */ /* 0x040fe400078e0236 */
[----:B------:R1:W-:Y:S01]  /*5fd0*/  LDGSTS.E [R20+0x2f200], desc[UR16][R58.64], P2 ;  /* 0x2f2000003a147fae */ /* 0x0003e20009121850 */
[----:B--2---:R-:W-:Y:S01]  /*5fe0*/  CS2R R62, SRZ ;  /* 0x00000000003e7805 */ /* 0x004fe2000001ff00 */
[----:B------:R-:W-:-:S02]  /*5ff0*/  IMAD.WIDE R52, R9, 0x4, R52 ;  /* 0x0000000409347825 */ /* 0x000fc400078e0234 */
[----:B------:R2:W-:Y:S01]  /*6000*/  LDGSTS.E [R20+0x2f600], desc[UR16][R56.64], P2 ;  /* 0x2f60000038147fae */ /* 0x0005e20009121850 */
[----:B---3--:R-:W-:-:S03]  /*6010*/  CS2R R34, SRZ ;  /* 0x0000000000227805 */ /* 0x008fc6000001ff00 */
[----:B------:R3:W-:Y:S01]  /*6020*/  LDGSTS.E [R20+0x2fa00], desc[UR16][R54.64], P2 ;  /* 0x2fa0000036147fae */ /* 0x0007e20009121850 */
[----:B----4-:R-:W-:-:S03]  /*6030*/  CS2R R60, SRZ ;  /* 0x00000000003c7805 */ /* 0x010fc6000001ff00 */
[----:B------:R4:W-:Y:S01]  /*6040*/  LDGSTS.E [R20+0x2fe00], desc[UR16][R52.64], P2 ;  /* 0x2fe0000034147fae */ /* 0x0009e20009121850 */
[----:B-1----:R-:W-:-:S03]  /*6050*/  CS2R R58, SRZ ;  /* 0x00000000003a7805 */ /* 0x002fc6000001ff00 */
[----:B------:R-:W0:Y:S01]  /*6060*/  LDGDEPBAR ;  /* 0x00000000000079af */ /* 0x000e220000000000 */
[----:B--2---:R-:W-:Y:S02]  /*6070*/  CS2R R56, SRZ ;  /* 0x0000000000387805 */ /* 0x004fe4000001ff00 */
[----:B---3--:R-:W-:Y:S02]  /*6080*/  CS2R R54, SRZ ;  /* 0x0000000000367805 */ /* 0x008fe4000001ff00 */
[----:B----4-:R-:W-:Y:S01]  /*6090*/  CS2R R52, SRZ ;  /* 0x0000000000347805 */ /* 0x010fe2000001ff00 */
[----:B------:R-:W-:Y:S06]  /*60a0*/  @!P0 BRA `(.L_x_0) ;  /* 0x0000004400108947 */ /* 0x000fec0003800000 */
[----:B------:R-:W2:Y:S04]  /*60b0*/  LDL.LU R195, [R1] ;  /* 0x0000000001c37983 */ /* 0x000ea80000300800 */
[----:B------:R-:W3:Y:S01]  /*60c0*/  LDL.LU R175, [R1+0x4] ;  /* 0x0000040001af7983 */ /* 0x000ee20000300800 */
[----:B------:R-:W-:Y:S02]  /*60d0*/  SHF.R.S32.HI R19, RZ, 0x1f, R17 ;  /* 0x0000001fff137819 */ /* 0x000fe40000011411 */
[C---:B------:R-:W-:Y:S01]  /*60e0*/  IADD3 R198, P4, R17.reuse, R200, RZ ;  /* 0x000000c811c67210 */ /* 0x040fe20007f9e0ff */
[----:B------:R-:W4:Y:S01]  /*60f0*/  LDL.LU R179, [R1+0x8] ;  /* 0x0000080001b37983 */ /* 0x000f220000300800 */
[C---:B------:R-:W-:Y:S02]  /*6100*/  IADD3 R186, P3, R17.reuse, R190, RZ ;  /* 0x000000be11ba7210 */ /* 0x040fe40007f7e0ff */
[----:B------:R-:W-:Y:S01]  /*6110*/  IADD3 R202, P0, R17, R204, RZ ;  /* 0x000000cc11ca7210 */ /* 0x000fe20007f1e0ff */
[----:B------:R-:W4:Y:S01]  /*6120*/  LDL.LU R155, [R1+0xc] ;  /* 0x00000c00019b7983 */ /* 0x000f220000300800 */
[----:B------:R-:W-:-:S02]  /*6130*/  LEA.HI.X.SX32 R200, R200, R19, 0x1, P4 ;  /* 0x00000013c8c87211 */ /* 0x000fc400020f0eff */
[C---:B------:R-:W-:Y:S01]  /*6140*/  IADD3 R191, P5, R17.reuse, R192, RZ ;  /* 0x000000c011bf7210 */ /* 0x040fe20007fbe0ff */
[----:B------:R-:W4:Y:S01]  /*6150*/  LDL.LU R159, [R1+0x10] ;  /* 0x00001000019f7983 */ /* 0x000f220000300800 */
[C---:B------:R-:W-:Y:S02]  /*6160*/  IADD3 R170, P4, R17.reuse, R172, RZ ;  /* 0x000000ac11aa7210 */ /* 0x040fe40007f9e0ff */
[----:B------:R-:W-:Y:S01]  /*6170*/  LEA.HI.X.SX32 R190, R190, R19, 0x1, P3 ;  /* 0x00000013bebe7211 */ /* 0x000fe200018f0eff */
[----:B------:R-:W-:Y:S01]  /*6180*/  STL [R1+0x144], R189 ;  /* 0x000144bd01007387 */ /* 0x000fe20000100800 */
[C---:B------:R-:W-:Y:S02]  /*6190*/  IADD3 R210, P2, R17.reuse, R212, RZ ;  /* 0x000000d411d27210 */ /* 0x040fe40007f5e0ff */
[C---:B------:R-:W-:Y:S01]  /*61a0*/  IADD3 R206, P1, R17.reuse, R208, RZ ;  /* 0x000000d011ce7210 */ /* 0x040fe20007f3e0ff */
[----:B------:R-:W-:Y:S01]  /*61b0*/  STL [R1+0x140], R188 ;  /* 0x000140bc01007387 */ /* 0x000fe20000100800 */
[----:B------:R-:W-:-:S02]  /*61c0*/  IADD3 R194, P6, R17, R196, RZ ;  /* 0x000000c411c27210 */ /* 0x000fc40007fde0ff */
[C---:B------:R-:W-:Y:S01]  /*61d0*/  IADD3 R158, P3, R17.reuse, R160, RZ ;  /* 0x000000a0119e7210 */ /* 0x040fe20007f7e0ff */
[----:B------:R-:W-:Y:S01]  /*61e0*/  STL [R1+0x13c], R7 ;  /* 0x00013c0701007387 */ /* 0x000fe20000100800 */
[-C--:B------:R-:W-:Y:S02]  /*61f0*/  LEA.HI.X.SX32 R204, R204, R19.reuse, 0x1, P0 ;  /* 0x00000013cccc7211 */ /* 0x080fe400000f0eff */
[----:B------:R-:W-:Y:S01]  /*6200*/  IADD3 R174, P0, R17, R176, RZ ;  /* 0x000000b011ae7210 */ /* 0x000fe20007f1e0ff */
[----:B------:R-:W-:Y:S01]  /*6210*/  STL [R1+0x138], R6 ;  /* 0x0001380601007387 */ /* 0x000fe20000100800 */
[-C--:B------:R-:W-:Y:S02]  /*6220*/  LEA.HI.X.SX32 R192, R192, R19.reuse, 0x1, P5 ;  /* 0x00000013c0c07211 */ /* 0x080fe400028f0eff */
[-C--:B------:R-:W-:Y:S01]  /*6230*/  LEA.HI.X.SX32 R172, R172, R19.reuse, 0x1, P4 ;  /* 0x00000013acac7211 */ /* 0x080fe200020f0eff */
[----:B------:R-:W-:Y:S01]  /*6240*/  STL [R1+0x134], R5 ;  /* 0x0001340501007387 */ /* 0x000fe20000100800 */
[----:B------:R-:W-:-:S02]  /*6250*/  LEA.HI.X.SX32 R212, R212, R19, 0x1, P2 ;  /* 0x00000013d4d47211 */ /* 0x000fc400010f0eff */
[-C--:B------:R-:W-:Y:S01]  /*6260*/  LEA.HI.X.SX32 R208, R208, R19.reuse, 0x1, P1 ;  /* 0x00000013d0d07211 */ /* 0x080fe200008f0eff */
[----:B------:R-:W-:Y:S01]  /*6270*/  STL [R1+0x130], R4 ;  /* 0x0001300401007387 */ /* 0x000fe20000100800 */
[-C--:B------:R-:W-:Y:S02]  /*6280*/  LEA.HI.X.SX32 R196, R196, R19.reuse, 0x1, P6 ;  /* 0x00000013c4c47211 */ /* 0x080fe400030f0eff */
[----:B------:R-:W-:Y:S01]  /*6290*/  IADD3 R162, P5, R17, R164, RZ ;  /* 0x000000a411a27210 */ /* 0x000fe20007fbe0ff */
[----:B------:R-:W-:Y:S01]  /*62a0*/  STL [R1+0x12c], R3 ;  /* 0x00012c0301007387 */ /* 0x000fe20000100800 */
[----:B------:R-:W-:Y:S02]  /*62b0*/  LEA.HI.X.SX32 R160, R160, R19, 0x1, P3 ;  /* 0x00000013a0a07211 */ /* 0x000fe400018f0eff */
[----:B------:R-:W-:Y:S01]  /*62c0*/  SHF.R.S32.HI R52, RZ, 0x1f, R16 ;  /* 0x0000001fff347819 */ /* 0x000fe20000011410 */
[----:B------:R-:W-:Y:S01]  /*62d0*/  STL [R1+0x128], R2 ;  /* 0x0001280201007387 */ /* 0x000fe20000100800 */
[----:B------:R-:W-:-:S02]  /*62e0*/  IADD3 R53, P4, R12, R16, RZ ;  /* 0x000000100c357210 */ /* 0x000fc40007f9e0ff */
[----:B------:R-:W-:Y:S01]  /*62f0*/  SHF.R.S32.HI R25, RZ, 0x1f, R12 ;  /* 0x0000001fff197819 */ /* 0x000fe2000001140c */
[----:B------:R1:W-:Y:S01]  /*6300*/  STL [R1+0x124], R0 ;  /* 0x0001240001007387 */ /* 0x0003e20000100800 */
[C---:B------:R-:W-:Y:S02]  /*6310*/  IADD3 R182, P2, R17.reuse, R184, RZ ;  /* 0x000000b811b67210 */ /* 0x040fe40007f5e0ff */
[----:B------:R-:W-:Y:S01]  /*6320*/  IADD3 R178, P1, R17, R180, RZ ;  /* 0x000000b411b27210 */ /* 0x000fe20007f3e0ff */
[----:B------:R-:W-:Y:S01]  /*6330*/  IMAD.X R54, R25, 0x1, R52, P4 ;  /* 0x0000000119367824 */ /* 0x000fe200020e0634 */
[----:B------:R-:W-:Y:S02]  /*6340*/  IADD3 R166, P6, R17, R168, RZ ;  /* 0x000000a811a67210 */ /* 0x000fe40007fde0ff */
[----:B------:R-:W-:Y:S02]  /*6350*/  IADD3 R51, P3, R13, R16, RZ ;  /* 0x000000100d337210 */ /* 0x000fe40007f7e0ff */
[----:B------:R-:W-:-:S02]  /*6360*/  SHF.R.S32.HI R24, RZ, 0x1f, R13 ;  /* 0x0000001fff187819 */ /* 0x000fc4000001140d */
[-C--:B------:R-:W-:Y:S02]  /*6370*/  LEA.HI.X.SX32 R176, R176, R19.reuse, 0x1, P0 ;  /* 0x00000013b0b07211 */ /* 0x080fe400000f0eff */
[----:B------:R-:W-:Y:S01]  /*6380*/  SHF.R.S32.HI R48, RZ, 0x1f, R10 ;  /* 0x0000001fff307819 */ /* 0x000fe2000001140a */
[----:B------:R-:W-:Y:S01]  /*6390*/  IMAD.X R52, R24, 0x1, R52, P3 ;  /* 0x0000000118347824 */ /* 0x000fe200018e0634 */
[----:B------:R-:W-:Y:S02]  /*63a0*/  IADD3 R49, P0, R12, R10, RZ ;  /* 0x0000000a0c317210 */ /* 0x000fe40007f1e0ff */
[-C--:B------:R-:W-:Y:S02]  /*63b0*/  LEA.HI.X.SX32 R164, R164, R19.reuse, 0x1, P5 ;  /* 0x00000013a4a47211 */ /* 0x080fe400028f0eff */
[-C--:B------:R-:W-:Y:S01]  /*63c0*/  LEA.HI.X.SX32 R184, R184, R19.reuse, 0x1, P2 ;  /* 0x00000013b8b87211 */ /* 0x080fe200010f0eff */
[----:B------:R-:W-:Y:S01]  /*63d0*/  IMAD.X R50, R25, 0x1, R48, P0 ;  /* 0x0000000119327824 */ /* 0x000fe200000e0630 */
[----:B------:R-:W-:-:S02]  /*63e0*/  LEA.HI.X.SX32 R180, R180, R19, 0x1, P1 ;  /* 0x00000013b4b47211 */ /* 0x000fc400008f0eff */
[----:B------:R-:W-:Y:S02]  /*63f0*/  LEA.HI.X.SX32 R168, R168, R19, 0x1, P6 ;  /* 0x00000013a8a87211 */ /* 0x000fe400030f0eff */
[----:B------:R-:W-:Y:S02]  /*6400*/  SHF.R.S32.HI R44, RZ, 0x1f, R153 ;  /* 0x0000001fff2c7819 */ /* 0x000fe40000011499 */
[----:B------:R-:W-:Y:S02]  /*6410*/  IADD3 R45, P5, R12, R153, RZ ;  /* 0x000000990c2d7210 */ /* 0x000fe40007fbe0ff */
[C---:B------:R-:W-:Y:S02]  /*6420*/  IADD3 R154, P2, R17.reuse, R156, RZ ;  /* 0x0000009c119a7210 */ /* 0x040fe40007f5e0ff */
[----:B------:R-:W-:Y:S01]  /*6430*/  IADD3 R55, P1, R17, R152, RZ ;  /* 0x0000009811377210 */ /* 0x000fe20007f3e0ff */
[----:B------:R-:W-:Y:S01]  /*6440*/  IMAD.X R46, R25, 0x1, R44, P5 ;  /* 0x00000001192e7824 */ /* 0x000fe200028e062c */
[----:B------:R-:W-:-:S02]  /*6450*/  IADD3 R47, P6, R13, R10, RZ ;  /* 0x0000000a0d2f7210 */ /* 0x000fc40007fde0ff */
[C---:B------:R-:W-:Y:S02]  /*6460*/  IADD3 R43, P4, R13.reuse, R153, RZ ;  /* 0x000000990d2b7210 */ /* 0x040fe40007f9e0ff */
[----:B------:R-:W-:Y:S01]  /*6470*/  SHF.R.S32.HI R40, RZ, 0x1f, R157 ;  /* 0x0000001fff287819 */ /* 0x000fe2000001149d */
[----:B------:R-:W-:Y:S01]  /*6480*/  IMAD.X R48, R24, 0x1, R48, P6 ;  /* 0x0000000118307824 */ /* 0x000fe200030e0630 */
[-C--:B------:R-:W-:Y:S01]  /*6490*/  IADD3 R41, P3, R12, R157.reuse, RZ ;  /* 0x0000009d0c297210 */ /* 0x080fe20007f7e0ff */
[----:B------:R-:W-:Y:S01]  /*64a0*/  IMAD.X R44, R24, 0x1, R44, P4 ;  /* 0x00000001182c7824 */ /* 0x000fe200020e062c */
[----:B------:R-:W-:Y:S02]  /*64b0*/  IADD3 R39, P0, R13, R157, RZ ;  /* 0x0000009d0d277210 */ /* 0x000fe40007f1e0ff */
[-C--:B------:R-:W-:Y:S01]  /*64c0*/  LEA.HI.X.SX32 R156, R156, R19.reuse, 0x1, P2 ;  /* 0x000000139c9c7211 */ /* 0x080fe200010f0eff */
[--C-:B------:R-:W-:Y:S01]  /*64d0*/  IMAD.X R42, R25, 0x1, R40.reuse, P3 ;  /* 0x00000001192a7824 */ /* 0x100fe200018e0628 */
[----:B------:R-:W-:Y:S01]  /*64e0*/  LEA.HI.X.SX32 R152, R152, R19, 0x1, P1 ;  /* 0x0000001398987211 */ /* 0x000fe200008f0eff */
[----:B------:R-:W-:Y:S01]  /*64f0*/  IMAD.X R40, R24, 0x1, R40, P0 ;  /* 0x0000000118287824 */ /* 0x000fe200000e0628 */
[----:B------:R-:W-:-:S02]  /*6500*/  SHF.R.S32.HI R26, RZ, 0x1f, R18 ;  /* 0x0000001fff1a7819 */ /* 0x000fc40000011412 */
[CC--:B------:R-:W-:Y:S02]  /*6510*/  IADD3 R183, P2, R12.reuse, R18.reuse, RZ ;  /* 0x000000120cb77210 */ /* 0x0c0fe40007f5e0ff */
[C---:B------:R-:W-:Y:S02]  /*6520*/  IADD3 R185, P1, R13.reuse, R18, RZ ;  /* 0x000000120db97210 */ /* 0x040fe40007f3e0ff */
[----:B------:R-:W-:Y:S01]  /*6530*/  SHF.R.S32.HI R36, RZ, 0x1f, R161 ;  /* 0x0000001fff247819 */ /* 0x000fe200000114a1 */
[----:B------:R-:W-:Y:S01]  /*6540*/  STL [R1+0x148], R183 ;  /* 0x000148b701007387 */ /* 0x000fe20000100800 */
[-C--:B------:R-:W-:Y:S02]  /*6550*/  IADD3 R37, P6, R12, R161.reuse, RZ ;  /* 0x000000a10c257210 */ /* 0x080fe40007fde0ff */
[----:B------:R-:W-:Y:S01]  /*6560*/  IADD3 R35, P5, R13, R161, RZ ;  /* 0x000000a10d237210 */ /* 0x000fe20007fbe0ff */
[----:B------:R-:W-:Y:S01]  /*6570*/  STL [R1+0x14c], R185 ;  /* 0x00014cb901007387 */ /* 0x000fe20000100800 */
[----:B------:R-:W-:-:S02]  /*6580*/  SHF.R.S32.HI R18, RZ, 0x1f, R252 ;  /* 0x0000001fff127819 */ /* 0x000fc400000114fc */
[CC--:B------:R-:W-:Y:S01]  /*6590*/  IADD3 R20, P4, R12.reuse, R252.reuse, RZ ;  /* 0x000000fc0c147210 */ /* 0x0c0fe20007f9e0ff */
[----:B------:R-:W4:Y:S01]  /*65a0*/  LDL.LU R163, [R1+0x14] ;  /* 0x0000140001a37983 */ /* 0x000f220000300800 */
[----:B------:R-:W-:Y:S02]  /*65b0*/  IADD3 R252, P3, R13, R252, RZ ;  /* 0x000000fc0dfc7210 */ /* 0x000fe40007f7e0ff */
[----:B------:R-:W-:Y:S01]  /*65c0*/  SHF.R.S32.HI R249, RZ, 0x1f, R248 ;  /* 0x0000001ffff97819 */ /* 0x000fe200000114f8 */
[C-C-:B------:R-:W-:Y:S01]  /*65d0*/  IMAD.X R22, R25.reuse, 0x1, R18.reuse, P4 ;  /* 0x0000000119167824 */ /* 0x140fe200020e0612 */
[----:B------:R-:W-:Y:S01]  /*65e0*/  IADD3 R250, P0, R12, R248, RZ ;  /* 0x000000f80cfa7210 */ /* 0x000fe20007f1e0ff */
[C---:B------:R-:W-:Y:S01]  /*65f0*/  IMAD.X R18, R24.reuse, 0x1, R18, P3 ;  /* 0x0000000118127824 */ /* 0x040fe200018e0612 */
[C---:B------:R-:W-:Y:S01]  /*6600*/  IADD3.X R38, R25.reuse, R36, RZ, P6, !PT ;  /* 0x0000002419267210 */ /* 0x040fe200037fe4ff */
[----:B------:R-:W-:Y:S01]  /*6610*/  IMAD.X R36, R24, 0x1, R36, P5 ;  /* 0x0000000118247824 */ /* 0x000fe200028e0624 */
[----:B------:R-:W-:Y:S01]  /*6620*/  SHF.R.S32.HI R245, RZ, 0x1f, R244 ;  /* 0x0000001ffff57819 */ /* 0x000fe200000114f4 */
[----:B------:R-:W-:Y:S01]  /*6630*/  IMAD.X R251, R25, 0x1, R249, P0 ;  /* 0x0000000119fb7824 */ /* 0x000fe200000e06f9 */
[----:B------:R-:W-:-:S02]  /*6640*/  IADD3 R246, P5, R12, R244, RZ ;  /* 0x000000f40cf67210 */ /* 0x000fc40007fbe0ff */
[C---:B------:R-:W-:Y:S02]  /*6650*/  IADD3 R248, P6, R13.reuse, R248, RZ ;  /* 0x000000f80df87210 */ /* 0x040fe40007fde0ff */
[----:B------:R-:W-:Y:S01]  /*6660*/  IADD3 R244, P4, R13, R244, RZ ;  /* 0x000000f40df47210 */ /* 0x000fe20007f9e0ff */
[----:B------:R-:W-:Y:S01]  /*6670*/  IMAD.X R247, R25, 0x1, R245, P5 ;  /* 0x0000000119f77824 */ /* 0x000fe200028e06f5 */
[----:B------:R-:W-:Y:S01]  /*6680*/  SHF.R.S32.HI R241, RZ, 0x1f, R240 ;  /* 0x0000001ffff17819 */ /* 0x000fe200000114f0 */
[----:B------:R-:W-:Y:S01]  /*6690*/  IMAD.X R249, R24, 0x1, R249, P6 ;  /* 0x0000000118f97824 */ /* 0x000fe200030e06f9 */
[-C--:B------:R-:W-:Y:S01]  /*66a0*/  IADD3 R242, P3, R12, R240.reuse, RZ ;  /* 0x000000f00cf27210 */ /* 0x080fe20007f7e0ff */
[----:B------:R-:W-:Y:S01]  /*66b0*/  IMAD.X R245, R24, 0x1, R245, P4 ;  /* 0x0000000118f57824 */ /* 0x000fe200020e06f5 */
[----:B------:R-:W-:Y:S02]  /*66c0*/  IADD3 R240, P0, R13, R240, RZ ;  /* 0x000000f00df07210 */ /* 0x000fe40007f1e0ff */
[----:B------:R-:W-:Y:S01]  /*66d0*/  SHF.R.S32.HI R236, RZ, 0x1f, R235 ;  /* 0x0000001fffec7819 */ /* 0x000fe200000114eb */
[----:B------:R-:W-:Y:S01]  /*66e0*/  IMAD.X R243, R25, 0x1, R241, P3 ;  /* 0x0000000119f37824 */ /* 0x000fe200018e06f1 */
[----:B------:R-:W-:-:S02]  /*66f0*/  IADD3 R237, P6, R12, R235, RZ ;  /* 0x000000eb0ced7210 */ /* 0x000fc40007fde0ff */
[----:B------:R-:W-:Y:S02]  /*6700*/  SHF.R.S32.HI R232, RZ, 0x1f, R231 ;  /* 0x0000001fffe87819 */ /* 0x000fe400000114e7 */
[----:B------:R-:W-:Y:S01]  /*6710*/  IADD3 R233, P4, R12, R231, RZ ;  /* 0x000000e70ce97210 */ /* 0x000fe20007f9e0ff */
[----:B------:R-:W-:Y:S01]  /*6720*/  IMAD.X R239, R25, 0x1, R236, P6 ;  /* 0x0000000119ef7824 */ /* 0x000fe200030e06ec */
[C---:B------:R-:W-:Y:S02]  /*6730*/  IADD3.X R241, R24.reuse, R241, RZ, P0, !PT ;  /* 0x000000f118f17210 */ /* 0x040fe400007fe4ff */
[----:B------:R-:W-:Y:S01]  /*6740*/  IADD3 R235, P5, R13, R235, RZ ;  /* 0x000000eb0deb7210 */ /* 0x000fe20007fbe0ff */
[----:B------:R-:W-:Y:S01]  /*6750*/  IMAD.X R234, R25, 0x1, R232, P4 ;  /* 0x0000000119ea7824 */ /* 0x000fe200020e06e8 */
[C---:B------:R-:W-:Y:S02]  /*6760*/  IADD3 R231, P3, R13.reuse, R231, RZ ;  /* 0x000000e70de77210 */ /* 0x040fe40007f7e0ff */
[----:B------:R-:W-:Y:S01]  /*6770*/  SHF.R.S32.HI R228, RZ, 0x1f, R227 ;  /* 0x0000001fffe47819 */ /* 0x000fe200000114e3 */
[----:B------:R-:W-:Y:S01]  /*6780*/  IMAD.X R236, R24, 0x1, R236, P5 ;  /* 0x0000000118ec7824 */ /* 0x000fe200028e06ec */
[-C--:B------:R-:W-:Y:S01]  /*6790*/  IADD3 R229, P0, R12, R227.reuse, RZ ;  /* 0x000000e30ce57210 */ /* 0x080fe20007f1e0ff */
[----:B------:R-:W-:Y:S01]  /*67a0*/  IMAD.X R232, R24, 0x1, R232, P3 ;  /* 0x0000000118e87824 */ /* 0x000fe200018e06e8 */
[----:B------:R-:W-:-:S02]  /*67b0*/  IADD3 R227, P6, R13, R227, RZ ;  /* 0x000000e30de37210 */ /* 0x000fc40007fde0ff */
[----:B------:R-:W-:Y:S01]  /*67c0*/  SHF.R.S32.HI R224, RZ, 0x1f, R165 ;  /* 0x0000001fffe07819 */ /* 0x000fe200000114a5 */
[C-C-:B------:R-:W-:Y:S01]  /*67d0*/  IMAD.X R230, R25.reuse, 0x1, R228.reuse, P0 ;  /* 0x0000000119e67824 */ /* 0x140fe200000e06e4 */
[----:B------:R-:W-:Y:S01]  /*67e0*/  IADD3 R225, P5, R12, R165, RZ ;  /* 0x000000a50ce17210 */ /* 0x000fe20007fbe0ff */
[----:B------:R-:W-:Y:S01]  /*67f0*/  IMAD.X R228, R24, 0x1, R228, P6 ;  /* 0x0000000118e47824 */ /* 0x000fe200030e06e4 */
[----:B------:R-:W-:Y:S02]  /*6800*/  SHF.R.S32.HI R220, RZ, 0x1f, R169 ;  /* 0x0000001fffdc7819 */ /* 0x000fe400000114a9 */
[-C--:B------:R-:W-:Y:S01]  /*6810*/  IADD3 R221, P3, R12, R169.reuse, RZ ;  /* 0x000000a90cdd7210 */ /* 0x080fe20007f7e0ff */
[----:B------:R-:W-:Y:S01]  /*6820*/  IMAD.X R226, R25, 0x1, R224, P5 ;  /* 0x0000000119e27824 */ /* 0x000fe200028e06e0 */
[----:B------:R-:W-:Y:S02]  /*6830*/  IADD3 R219, P0, R13, R169, RZ ;  /* 0x000000a90ddb7210 */ /* 0x000fe40007f1e0ff */
[----:B------:R-:W-:-:S02]  /*6840*/  IADD3.X R222, R25, R220, RZ, P3, !PT ;  /* 0x000000dc19de7210 */ /* 0x000fc40001ffe4ff */
[----:B------:R-:W-:Y:S01]  /*6850*/  SHF.R.S32.HI R216, RZ, 0x1f, R173 ;  /* 0x0000001fffd87819 */ /* 0x000fe200000114ad */
[----:B------:R-:W-:Y:S01]  /*6860*/  IMAD.X R220, R24, 0x1, R220, P0 ;  /* 0x0000000118dc7824 */ /* 0x000fe200000e06dc */
[CC--:B------:R-:W-:Y:S02]  /*6870*/  IADD3 R217, P6, R12.reuse, R173.reuse, RZ ;  /* 0x000000ad0cd97210 */ /* 0x0c0fe40007fde0ff */
[----:B------:R-:W-:Y:S02]  /*6880*/  IADD3 R215, P5, R13, R173, RZ ;  /* 0x000000ad0dd77210 */ /* 0x000fe40007fbe0ff */
[----:B------:R-:W-:Y:S01]  /*6890*/  SHF.R.S32.HI R19, RZ, 0x1f, R181 ;  /* 0x0000001fff137819 */ /* 0x000fe200000114b5 */
[--C-:B------:R-:W-:Y:S01]  /*68a0*/  IMAD.X R218, R25, 0x1, R216.reuse, P6 ;  /* 0x0000000119da7824 */ /* 0x100fe200030e06d8 */
[----:B------:R-:W-:Y:S01]  /*68b0*/  IADD3 R209, P0, R12, R181, RZ ;  /* 0x000000b50cd17210 */ /* 0x000fe20007f1e0ff */
[----:B------:R-:W-:Y:S01]  /*68c0*/  IMAD.X R216, R24, 0x1, R216, P5 ;  /* 0x0000000118d87824 */ /* 0x000fe200028e06d8 */
[----:B------:R-:W-:-:S02]  /*68d0*/  IADD3 R223, P4, R13, R165, RZ ;  /* 0x000000a50ddf7210 */ /* 0x000fc40007f9e0ff */
[----:B------:R-:W-:Y:S01]  /*68e0*/  SHF.R.S32.HI R17, RZ, 0x1f, R193 ;  /* 0x0000001fff117819 */ /* 0x000fe200000114c1 */
[----:B-1----:R-:W-:Y:S01]  /*68f0*/  IMAD.X R0, R25, 0x1, R19, P0 ;  /* 0x0000000119007824 */ /* 0x002fe200000e0613 */
[----:B------:R-:W-:Y:S01]  /*6900*/  IADD3 R205, P5, R12, R193, RZ ;  /* 0x000000c10ccd7210 */ /* 0x000fe20007fbe0ff */
[----:B------:R-:W-:Y:S01]  /*6910*/  IMAD.X R224, R24, 0x1, R224, P4 ;  /* 0x0000000118e07824 */ /* 0x000fe200020e06e0 */
[----:B------:R-:W-:Y:S02]  /*6920*/  SHF.R.S32.HI R238, RZ, 0x1f, R177 ;  /* 0x0000001fffee7819 */ /* 0x000fe400000114b1 */
[----:B------:R-:W-:Y:S01]  /*6930*/  IADD3 R213, P4, R12, R177, RZ ;  /* 0x000000b10cd57210 */ /* 0x000fe20007f9e0ff */
[----:B------:R1:W-:Y:S01]  /*6940*/  STL [R1+0xdc], R0 ;  /* 0x0000dc0001007387 */ /* 0x0003e20000100800 */
[C---:B------:R-:W-:Y:S02]  /*6950*/  IADD3 R199, P0, R13.reuse, R197, RZ ;  /* 0x000000c50dc77210 */ /* 0x040fe40007f1e0ff */
[----:B------:R-:W-:Y:S01]  /*6960*/  IADD3 R211, P3, R13, R177, RZ ;  /* 0x000000b10dd37210 */ /* 0x000fe20007f7e0ff */
[--C-:B------:R-:W-:Y:S01]  /*6970*/  IMAD.X R214, R25, 0x1, R238.reuse, P4 ;  /* 0x0000000119d67824 */ /* 0x100fe200020e06ee */
[----:B------:R-:W-:Y:S01]  /*6980*/  IADD3 R203, P4, R13, R193, RZ ;  /* 0x000000c10dcb7210 */ /* 0x000fe20007f9e0ff */
[----:B------:R-:W-:Y:S01]  /*6990*/  STL [R1+0x154], R199 ;  /* 0x000154c701007387 */ /* 0x000fe20000100800 */
[----:B------:R-:W-:Y:S01]  /*69a0*/  SHF.R.S32.HI R16, RZ, 0x1f, R197 ;  /* 0x0000001fff107819 */ /* 0x000fe200000114c5 */
[----:B------:R-:W-:Y:S01]  /*69b0*/  IMAD.X R238, R24, 0x1, R238, P3 ;  /* 0x0000000118ee7824 */ /* 0x000fe200018e06ee */
[----:B------:R-:W-:Y:S01]  /*69c0*/  IADD3 R201, P3, R12, R197, RZ ;  /* 0x000000c50cc97210 */ /* 0x000fe20007f7e0ff */
[----:B-1----:R-:W-:Y:S01]  /*69d0*/  IMAD.X R0, R25, 0x1, R17, P5 ;  /* 0x0000000119007824 */ /* 0x002fe200028e0611 */
[----:B------:R-:W4:Y:S01]  /*69e0*/  LDL.LU R167, [R1+0x18] ;  /* 0x0000180001a77983 */ /* 0x000f220000300800 */
[----:B------:R-:W-:-:S03]  /*69f0*/  IADD3 R207, P6, R13, R181, RZ ;  /* 0x000000b50dcf7210 */ /* 0x000fc60007fde0ff */
[----:B------:R1:W-:Y:S04]  /*6a00*/  STL [R1+0xe0], R0 ;  /* 0x0000e00001007387 */ /* 0x0003e80000100800 */
[----:B------:R-:W4:Y:S01]  /*6a10*/  LDL.LU R171, [R1+0x1c] ;  /* 0x00001c0001ab7983 */ /* 0x000f220000300800 */
[----:B-1----:R-:W-:-:S05]  /*6a20*/  IADD3.X R0, R24, R17, RZ, P4, !PT ;  /* 0x0000001118007210 */ /* 0x002fca00027fe4ff */
[----:B------:R1:W-:Y:S02]  /*6a30*/  STL [R1+0xe4], R0 ;  /* 0x0000e40001007387 */ /* 0x0003e40000100800 */
[----:B-1----:R-:W-:-:S05]  /*6a40*/  IMAD.X R0, R25, 0x1, R16, P3 ;  /* 0x0000000119007824 */ /* 0x002fca00018e0610 */
[----:B------:R1:W-:Y:S01]  /*6a50*/  STL [R1+0xe8], R0 ;  /* 0x0000e80001007387 */ /* 0x0003e20000100800 */
[----:B---3--:R-:W-:Y:S02]  /*6a60*/  SHF.R.S32.HI R28, RZ, 0x1f, R175 ;  /* 0x0000001fff1c7819 */ /* 0x008fe400000114af */
[-C--:B------:R-:W-:Y:S02]  /*6a70*/  IADD3 R193, P4, R12, R175.reuse, RZ ;  /* 0x000000af0cc17210 */ /* 0x080fe40007f9e0ff */
[----:B------:R-:W-:Y:S02]  /*6a80*/  IADD3 R17, P3, R13, R175, RZ ;  /* 0x000000af0d117210 */ /* 0x000fe40007f7e0ff */
[----:B------:R-:W3:Y:S01]  /*6a90*/  LDL.LU R175, [R1+0x20] ;  /* 0x0000200001af7983 */ /* 0x000ee20000300800 */
[C---:B------:R-:W-:Y:S01]  /*6aa0*/  IMAD.X R199, R24.reuse, 0x1, R19, P6 ;  /* 0x0000000118c77824 */ /* 0x040fe200030e0613 */
[----:B--2---:R-:W-:Y:S01]  /*6ab0*/  SHF.R.S32.HI R10, RZ, 0x1f, R195 ;  /* 0x0000001fff0a7819 */ /* 0x004fe200000114c3 */
[----:B-1----:R-:W-:Y:S01]  /*6ac0*/  IMAD.X R0, R24, 0x1, R16, P0 ;  /* 0x0000000118007824 */ /* 0x002fe200000e0610 */
[----:B------:R-:W-:-:S02]  /*6ad0*/  IADD3 R197, P6, R12, R195, RZ ;  /* 0x000000c30cc57210 */ /* 0x000fc40007fde0ff */
[----:B------:R-:W-:Y:S02]  /*6ae0*/  IADD3 R195, P5, R13, R195, RZ ;  /* 0x000000c30dc37210 */ /* 0x000fe40007fbe0ff */
[----:B------:R1:W-:Y:S01]  /*6af0*/  STL [R1+0xec], R0 ;  /* 0x0000ec0001007387 */ /* 0x0003e20000100800 */
[----:B----4-:R-:W-:Y:S01]  /*6b00*/  SHF.R.S32.HI R27, RZ, 0x1f, R179 ;  /* 0x0000001fff1b7819 */ /* 0x010fe200000114b3 */
[----:B-1----:R-:W-:Y:S01]  /*6b10*/  IMAD.X R0, R25, 0x1, R10, P6 ;  /* 0x0000000119007824 */ /* 0x002fe200030e060a */
[----:B------:R-:W-:-:S04]  /*6b20*/  IADD3 R19, P0, R12, R179, RZ ;  /* 0x000000b30c137210 */ /* 0x000fc80007f1e0ff */
[----:B------:R1:W-:Y:S01]  /*6b30*/  STL [R1+0xf0], R0 ;  /* 0x0000f00001007387 */ /* 0x0003e20000100800 */
[----:B------:R-:W-:-:S03]  /*6b40*/  IADD3 R21, P6, R13, R179, RZ ;  /* 0x000000b30d157210 */ /* 0x000fc60007fde0ff */
[----:B------:R-:W2:Y:S01]  /*6b50*/  LDL.LU R179, [R1+0x24] ;  /* 0x0000240001b37983 */ /* 0x000ea20000300800 */
[----:B-1----:R-:W-:-:S05]  /*6b60*/  IMAD.X R0, R24, 0x1, R10, P5 ;  /* 0x0000000118007824 */ /* 0x002fca00028e060a */
[----:B------:R1:W-:Y:S01]  /*6b70*/  STL [R1+0xf4], R0 ;  /* 0x0000f40001007387 */ /* 0x0003e20000100800 */
[----:B------:R-:W-:-:S03]  /*6b80*/  IMAD.X R2, R24, 0x1, R28, P3 ;  /* 0x0000000118027824 */ /* 0x000fc600018e061c */
[----:B------:R-:W4:Y:S01]  /*6b90*/  LDL.LU R188, [R1+0x28] ;  /* 0x0000280001bc7983 */ /* 0x000f220000300800 */
[----:B-1----:R-:W-:Y:S01]  /*6ba0*/  IMAD.X R0, R25, 0x1, R28, P4 ;  /* 0x0000000119007824 */ /* 0x002fe200020e061c */
[----:B------:R-:W-:-:S04]  /*6bb0*/  SHF.R.S32.HI R16, RZ, 0x1f, R155 ;  /* 0x0000001fff107819 */ /* 0x000fc8000001149b */
[----:B------:R1:W-:Y:S01]  /*6bc0*/  STL [R1+0xf8], R0 ;  /* 0x0000f80001007387 */ /* 0x0003e20000100800 */
[----:B------:R-:W-:-:S03]  /*6bd0*/  IADD3 R23, P5, R12, R155, RZ ;  /* 0x0000009b0c177210 */ /* 0x000fc60007fbe0ff */
[----:B------:R1:W-:Y:S02]  /*6be0*/  STL [R1+0xfc], R2 ;  /* 0x0000fc0201007387 */ /* 0x0003e40000100800 */
[--C-:B-1----:R-:W-:Y:S01]  /*6bf0*/  IMAD.X R0, R25, 0x1, R27.reuse, P0 ;  /* 0x0000000119007824 */ /* 0x102fe200000e061b */
[----:B------:R-:W-:Y:S01]  /*6c00*/  IADD3 R153, P4, R13, R155, RZ ;  /* 0x0000009b0d997210 */ /* 0x000fe20007f9e0ff */
[----:B------:R-:W-:-:S03]  /*6c10*/  IMAD.X R2, R24, 0x1, R27, P6 ;  /* 0x0000000118027824 */ /* 0x000fc600030e061b */
[----:B------:R1:W-:Y:S01]  /*6c20*/  STL [R1+0x100], R0 ;  /* 0x0001000001007387 */ /* 0x0003e20000100800 */
[----:B------:R-:W-:Y:S02]  /*6c30*/  SHF.R.S32.HI R10, RZ, 0x1f, R159 ;  /* 0x0000001fff0a7819 */ /* 0x000fe4000001149f */
[-C--:B------:R-:W-:Y:S01]  /*6c40*/  IADD3 R155, P3, R12, R159.reuse, RZ ;  /* 0x0000009f0c9b7210 */ /* 0x080fe20007f7e0ff */
[----:B------:R1:W-:Y:S02]  /*6c50*/  STL [R1+0x104], R2 ;  /* 0x0001040201007387 */ /* 0x0003e40000100800 */
[----:B-1----:R-:W-:Y:S02]  /*6c60*/  IADD3.X R0, R25, R16, RZ, P5, !PT ;  /* 0x0000001019007210 */ /* 0x002fe40002ffe4ff */
[----:B------:R-:W-:Y:S01]  /*6c70*/  IADD3 R157, P0, R13, R159, RZ ;  /* 0x0000009f0d9d7210 */ /* 0x000fe20007f1e0ff */
[----:B------:R-:W-:Y:S02]  /*6c80*/  IMAD.X R2, R24, 0x1, R16, P4 ;  /* 0x0000000118027824 */ /* 0x000fe400020e0610 */
[----:B------:R1:W-:Y:S04]  /*6c90*/  STL [R1+0x108], R0 ;  /* 0x0001080001007387 */ /* 0x0003e80000100800 */
[----:B------:R1:W-:Y:S02]  /*6ca0*/  STL [R1+0x10c], R2 ;  /* 0x00010c0201007387 */ /* 0x0003e40000100800 */
[----:B-1----:R-:W-:-:S02]  /*6cb0*/  IMAD.X R0, R25, 0x1, R10, P3 ;  /* 0x0000000119007824 */ /* 0x002fc400018e060a */
[----:B------:R-:W-:-:S03]  /*6cc0*/  IMAD.X R2, R24, 0x1, R10, P0 ;  /* 0x0000000118027824 */ /* 0x000fc600000e060a */
[----:B------:R1:W-:Y:S01]  /*6cd0*/  STL [R1+0x110], R0 ;  /* 0x0001100001007387 */ /* 0x0003e20000100800 */
[----:B------:R-:W-:Y:S02]  /*6ce0*/  SHF.R.S32.HI R28, RZ, 0x1f, R163 ;  /* 0x0000001fff1c7819 */ /* 0x000fe400000114a3 */
[-C--:B------:R-:W-:Y:S02]  /*6cf0*/  IADD3 R159, P6, R12, R163.reuse, RZ ;  /* 0x000000a30c9f7210 */ /* 0x080fe40007fde0ff */
[----:B------:R-:W-:-:S03]  /*6d00*/  IADD3 R161, P5, R13, R163, RZ ;  /* 0x000000a30da17210 */ /* 0x000fc60007fbe0ff */
[----:B-1----:R-:W-:Y:S01]  /*6d10*/  IMAD.X R0, R25, 0x1, R28, P6 ;  /* 0x0000000119007824 */ /* 0x002fe200030e061c */
[----:B------:R1:W-:Y:S04]  /*6d20*/  STL [R1+0x114], R2 ;  /* 0x0001140201007387 */ /* 0x0003e80000100800 */
[----:B------:R1:W-:Y:S01]  /*6d30*/  STL [R1+0x118], R0 ;  /* 0x0001180001007387 */ /* 0x0003e20000100800 */
[C---:B------:R-:W-:Y:S01]  /*6d40*/  SHF.L.U64.HI R212, R210.reuse, 0x2, R212 ;  /* 0x00000002d2d47819 */ /* 0x040fe200000102d4 */
[----:B------:R-:W-:Y:S02]  /*6d50*/  IMAD.SHL.U32 R210, R210, 0x4, RZ ;  /* 0x00000004d2d27824 */ /* 0x000fe400078e00ff */
[----:B-1----:R-:W-:Y:S01]  /*6d60*/  IMAD.X R2, R24, 0x1, R28, P5 ;  /* 0x0000000118027824 */ /* 0x002fe200028e061c */
[C---:B------:R-:W-:Y:S01]  /*6d70*/  SHF.L.U64.HI R208, R206.reuse, 0x2, R208 ;  /* 0x00000002ced07819 */ /* 0x040fe200000102d0 */
[----:B------:R-:W-:Y:S01]  /*6d80*/  IMAD.SHL.U32 R206, R206, 0x4, RZ ;  /* 0x00000004cece7824 */ /* 0x000fe200078e00ff */
[----:B------:R-:W-:-:S02]  /*6d90*/  SHF.L.U64.HI R204, R202, 0x2, R204 ;  /* 0x00000002cacc7819 */ /* 0x000fc400000102cc */
[----:B------:R-:W-:Y:S01]  /*6da0*/  STL [R1+0x11c], R2 ;  /* 0x00011c0201007387 */ /* 0x000fe20000100800 */
[----:B------:R-:W-:Y:S01]  /*6db0*/  IMAD.SHL.U32 R202, R202, 0x4, RZ ;  /* 0x00000004caca7824 */ /* 0x000fe200078e00ff */
[C---:B------:R-:W-:Y:S01]  /*6dc0*/  SHF.L.U64.HI R200, R198.reuse, 0x2, R200 ;  /* 0x00000002c6c87819 */ /* 0x040fe200000102c8 */
[----:B------:R-:W-:Y:S01]  /*6dd0*/  IMAD.SHL.U32 R198, R198, 0x4, RZ ;  /* 0x00000004c6c67824 */ /* 0x000fe200078e00ff */
[C---:B------:R-:W-:Y:S01]  /*6de0*/  SHF.L.U64.HI R196, R194.reuse, 0x2, R196 ;  /* 0x00000002c2c47819 */ /* 0x040fe200000102c4 */
[----:B------:R-:W-:Y:S01]  /*6df0*/  IMAD.SHL.U32 R194, R194, 0x4, RZ ;  /* 0x00000004c2c27824 */ /* 0x000fe200078e00ff */
[C---:B------:R-:W-:Y:S01]  /*6e00*/  SHF.L.U64.HI R192, R191.reuse, 0x2, R192 ;  /* 0x00000002bfc07819 */ /* 0x040fe200000102c0 */
[----:B------:R-:W-:Y:S01]  /*6e10*/  IMAD.SHL.U32 R191, R191, 0x4, RZ ;  /* 0x00000004bfbf7824 */ /* 0x000fe200078e00ff */
[C---:B------:R-:W-:Y:S01]  /*6e20*/  SHF.L.U64.HI R190, R186.reuse, 0x2, R190 ;  /* 0x00000002babe7819 */ /* 0x040fe200000102be */
[----:B------:R-:W-:Y:S01]  /*6e30*/  IMAD.SHL.U32 R186, R186, 0x4, RZ ;  /* 0x00000004baba7824 */ /* 0x000fe200078e00ff */
[----:B------:R-:W-:-:S02]  /*6e40*/  SHF.L.U64.HI R184, R182, 0x2, R184 ;  /* 0x00000002b6b87819 */ /* 0x000fc400000102b8 */
[----:B------:R-:W-:Y:S02]  /*6e50*/  SHF.L.U32 R182, R182, 0x2, RZ ;  /* 0x00000002b6b67819 */ /* 0x000fe400000006ff */
        /* <DEDUP_REMOVED lines=13> */
[----:B------:R-:W-:Y:S02]  /*6f30*/  SHF.R.S32.HI R27, RZ, 0x1f, R167 ;  /* 0x0000001fff1b7819 */ /* 0x000fe400000114a7 */
[----:B------:R-:W-:-:S05]  /*6f40*/  IADD3 R163, P4, R12, R167, RZ ;  /* 0x000000a70ca37210 */ /* 0x000fca0007f9e0ff */
[----:B------:R-:W-:Y:S01]  /*6f50*/  IMAD.X R0, R25, 0x1, R27, P4 ;  /* 0x0000000119007824 */ /* 0x000fe200020e061b */
[----:B------:R-:W-:Y:S01]  /*6f60*/  SHF.L.U64.HI R152, R55, 0x2, R152 ;  /* 0x0000000237987819 */ /* 0x000fe20000010298 */
[----:B------:R-:W-:Y:S01]  /*6f70*/  IMAD.SHL.U32 R154, R154, 0x4, RZ ;  /* 0x000000049a9a7824 */ /* 0x000fe200078e00ff */
[C---:B------:R-:W-:Y:S01]  /*6f80*/  SHF.L.U64.HI R22, R20.reuse, 0x2, R22 ;  /* 0x0000000214167819 */ /* 0x040fe20000010216 */
[----:B------:R-:W-:Y:S01]  /*6f90*/  IMAD.SHL.U32 R20, R20, 0x4, RZ ;  /* 0x0000000414147824 */ /* 0x000fe200078e00ff */
[----:B------:R-:W-:Y:S02]  /*6fa0*/  SHF.L.U64.HI R18, R252, 0x2, R18 ;  /* 0x00000002fc127819 */ /* 0x000fe40000010212 */
[C---:B------:R-:W-:Y:S02]  /*6fb0*/  IADD3 R165, P3, R13.reuse, R167, RZ ;  /* 0x000000a70da57210 */ /* 0x040fe40007f7e0ff */
[----:B------:R-:W-:Y:S02]  /*6fc0*/  SHF.R.S32.HI R16, RZ, 0x1f, R171 ;  /* 0x0000001fff107819 */ /* 0x000fe400000114ab */
[----:B---3--:R-:W-:-:S05]  /*6fd0*/  IADD3 R173, P4, R13, R175, RZ ;  /* 0x000000af0dad7210 */ /* 0x008fca0007f9e0ff */
[----:B------:R-:W-:Y:S04]  /*6fe0*/  STL [R1+0x150], R173 ;  /* 0x000150ad01007387 */ /* 0x000fe80000100800 */
        /* <DEDUP_REMOVED lines=29> */
[----:B------:R1:W-:Y:S04]  /*71c0*/  STL [R1+0x68], R156 ;  /* 0x0000689c01007387 */ /* 0x0003e80000100800 */
[----:B------:R3:W-:Y:S04]  /*71d0*/  STL [R1+0x64], R154 ;  /* 0x0000649a01007387 */ /* 0x0007e80000100800 */
[----:B------:R2:W-:Y:S01]  /*71e0*/  STL [R1+0x60], R152 ;  /* 0x0000609801007387 */ /* 0x0005e20000100800 */
[----:B-1----:R-:W-:Y:S01]  /*71f0*/  IMAD.SHL.U32 R156, R55, 0x4, RZ ;  /* 0x00000004379c7824 */ /* 0x002fe200078e00ff */
[----:B---3--:R-:W-:-:S04]  /*7200*/  SHF.L.U64.HI R154, R53, 0x2, R54 ;  /* 0x00000002359a7819 */ /* 0x008fc80000010236 */
[----:B------:R1:W-:Y:S01]  /*7210*/  STL [R1+0x5c], R156 ;  /* 0x00005c9c01007387 */ /* 0x0003e20000100800 */
[----:B--2---:R-:W-:-:S03]  /*7220*/  SHF.L.U32 R152, R53, 0x2, RZ ;  /* 0x0000000235987819 */ /* 0x004fc600000006ff */
[----:B------:R2:W-:Y:S04]  /*7230*/  STL [R1+0x58], R154 ;  /* 0x0000589a01007387 */ /* 0x0005e80000100800 */
[----:B------:R3:W-:Y:S01]  /*7240*/  STL [R1+0x54], R152 ;  /* 0x0000549801007387 */ /* 0x0007e20000100800 */
[C---:B-1----:R-:W-:Y:S01]  /*7250*/  SHF.L.U64.HI R156, R51.reuse, 0x2, R52 ;  /* 0x00000002339c7819 */ /* 0x042fe20000010234 */
[----:B--2---:R-:W-:-:S04]  /*7260*/  IMAD.SHL.U32 R154, R51, 0x4, RZ ;  /* 0x00000004339a7824 */ /* 0x004fc800078e00ff */
[----:B------:R1:W-:Y:S01]  /*7270*/  STL [R1+0x50], R156 ;  /* 0x0000509c01007387 */ /* 0x0003e20000100800 */
[----:B---3--:R-:W-:-:S03]  /*7280*/  SHF.L.U64.HI R152, R49, 0x2, R50 ;  /* 0x0000000231987819 */ /* 0x008fc60000010232 */
[----:B------:R2:W-:Y:S04]  /*7290*/  STL [R1+0x4c], R154 ;  /* 0x00004c9a01007387 */ /* 0x0005e80000100800 */
[----:B------:R3:W-:Y:S01]  /*72a0*/  STL [R1+0x48], R152 ;  /* 0x0000489801007387 */ /* 0x0007e20000100800 */
[----:B-1----:R-:W-:Y:S01]  /*72b0*/  IMAD.SHL.U32 R156, R49, 0x4, RZ ;  /* 0x00000004319c7824 */ /* 0x002fe200078e00ff */
[----:B--2---:R-:W-:-:S04]  /*72c0*/  SHF.L.U64.HI R154, R47, 0x2, R48 ;  /* 0x000000022f9a7819 */ /* 0x004fc80000010230 */
[----:B------:R1:W-:Y:S01]  /*72d0*/  STL [R1+0x44], R156 ;  /* 0x0000449c01007387 */ /* 0x0003e20000100800 */
[----:B---3--:R-:W-:-:S03]  /*72e0*/  IMAD.SHL.U32 R152, R47, 0x4, RZ ;  /* 0x000000042f987824 */ /* 0x008fc600078e00ff */
        /* <DEDUP_REMOVED lines=22> */
[----:B------:R-:W-:Y:S01]  /*7450*/  STL [R1+0x14], R156 ;  /* 0x0000149c01007387 */ /* 0x000fe20000100800 */
[----:B---3--:R-:W-:-:S03]  /*7460*/  SHF.L.U32 R152, R35, 0x2, RZ ;  /* 0x0000000223987819 */ /* 0x008fc600000006ff */
[----:B------:R-:W-:Y:S04]  /*7470*/  STL [R1+0x10], R154 ;  /* 0x0000109a01007387 */ /* 0x000fe80000100800 */
[----:B------:R-:W-:Y:S04]  /*7480*/  STL [R1+0xc], R152 ;  /* 0x00000c9801007387 */ /* 0x000fe80000100800 */
[----:B------:R-:W-:Y:S04]  /*7490*/  STL [R1+0x8], R22 ;  /* 0x0000081601007387 */ /* 0x000fe80000100800 */
[----:B------:R-:W2:Y:S04]  /*74a0*/  LDL R210, [R1+0xdc] ;  /* 0x0000dc0001d27983 */ /* 0x000ea80000100800 */
[----:B------:R-:W-:Y:S04]  /*74b0*/  STL [R1+0x4], R20 ;  /* 0x0000041401007387 */ /* 0x000fe80000100800 */
[----:B------:R-:W3:Y:S04]  /*74c0*/  LDL R206, [R1+0xe0] ;  /* 0x0000e00001ce7983 */ /* 0x000ee80000100800 */
[----:B------:R1:W-:Y:S04]  /*74d0*/  STL [R1], R18 ;  /* 0x0000001201007387 */ /* 0x0003e80000100800 */
[----:B------:R-:W3:Y:S04]  /*74e0*/  LDL.LU R204, [R1+0xe4] ;  /* 0x0000e40001cc7983 */ /* 0x000ee80000300800 */
[----:B------:R-:W3:Y:S04]  /*74f0*/  LDL.LU R202, [R1+0xe8] ;  /* 0x0000e80001ca7983 */ /* 0x000ee80000300800 */
[----:B------:R-:W3:Y:S04]  /*7500*/  LDL.LU R200, [R1+0xec] ;  /* 0x0000ec0001c87983 */ /* 0x000ee80000300800 */
[----:B------:R-:W3:Y:S04]  /*7510*/  LDL.LU R198, [R1+0xf0] ;  /* 0x0000f00001c67983 */ /* 0x000ee80000300800 */
[----:B------:R-:W3:Y:S04]  /*7520*/  LDL.LU R196, [R1+0xf4] ;  /* 0x0000f40001c47983 */ /* 0x000ee80000300800 */
[----:B------:R-:W3:Y:S04]  /*7530*/  LDL.LU R194, [R1+0xf8] ;  /* 0x0000f80001c27983 */ /* 0x000ee80000300800 */
[----:B------:R-:W3:Y:S01]  /*7540*/  LDL.LU R192, [R1+0xfc] ;  /* 0x0000fc0001c07983 */ /* 0x000ee20000300800 */
[----:B------:R-:W-:-:S03]  /*7550*/  IADD3 R167, P0, R12, R171, RZ ;  /* 0x000000ab0ca77210 */ /* 0x000fc60007f1e0ff */
[----:B------:R-:W1:Y:S01]  /*7560*/  LDL.LU R174, [R1+0x100] ;  /* 0x0001000001ae7983 */ /* 0x000e620000300800 */
[----:B------:R-:W-:-:S03]  /*7570*/  IMAD.X R173, R24, 0x1, R27, P3 ;  /* 0x0000000118ad7824 */ /* 0x000fc600018e061b */
[----:B------:R-:W2:Y:S01]  /*7580*/  LDL.LU R176, [R1+0x104] ;  /* 0x0001040001b07983 */ /* 0x000ea20000300800 */
[----:B------:R-:W-:-:S03]  /*7590*/  SHF.L.U64.HI R208, R207, 0x2, R199 ;  /* 0x00000002cfd07819 */ /* 0x000fc600000102c7 */
[----:B------:R-:W3:Y:S01]  /*75a0*/  LDL.LU R178, [R1+0x108] ;  /* 0x0001080001b27983 */ /* 0x000ee20000300800 */
[----:B------:R-:W-:-:S03]  /*75b0*/  IADD3 R169, P6, R13, R171, RZ ;  /* 0x000000ab0da97210 */ /* 0x000fc60007fde0ff */
[----:B------:R-:W3:Y:S04]  /*75c0*/  LDL.LU R180, [R1+0x10c] ;  /* 0x00010c0001b47983 */ /* 0x000ee80000300800 */
[----:B------:R-:W3:Y:S01]  /*75d0*/  LDL.LU R182, [R1+0x110] ;  /* 0x0001100001b67983 */ /* 0x000ee20000300800 */
[----:B------:R-:W-:-:S03]  /*75e0*/  IMAD.X R185, R25, 0x1, R16, P0 ;  /* 0x0000000119b97824 */ /* 0x000fc600000e0610 */
[----:B------:R-:W3:Y:S01]  /*75f0*/  LDL.LU R199, [R1+0x154] ;  /* 0x0001540001c77983 */ /* 0x000ee20000300800 */
[----:B------:R-:W-:-:S03]  /*7600*/  IADD3.X R183, R24, R16, RZ, P6, !PT ;  /* 0x0000001018b77210 */ /* 0x000fc600037fe4ff */
[----:B------:R-:W3:Y:S01]  /*7610*/  LDL.LU R184, [R1+0x114] ;  /* 0x0001140001b87983 */ /* 0x000ee20000300800 */
[----:B------:R-:W-:-:S03]  /*7620*/  SHF.L.U64.HI R164, R165, 0x2, R173 ;  /* 0x00000002a5a47819 */ /* 0x000fc600000102ad */
[----:B------:R-:W3:Y:S04]  /*7630*/  LDL.LU R186, [R1+0x118] ;  /* 0x0001180001ba7983 */ /* 0x000ee80000300800 */
[----:B------:R-:W3:Y:S04]  /*7640*/  LDL.LU R190, [R1+0x11c] ;  /* 0x00011c0001be7983 */ /* 0x000ee80000300800 */
[----:B------:R-:W3:Y:S01]  /*7650*/  LDL.LU R191, [R1+0x120] ;  /* 0x0001200001bf7983 */ /* 0x000ee20000300800 */
[----:B------:R-:W-:-:S03]  /*7660*/  SHF.L.U64.HI R166, R167, 0x2, R185 ;  /* 0x00000002a7a67819 */ /* 0x000fc600000102b9 */
[----:B------:R-:W3:Y:S01]  /*7670*/  LDL.LU R173, [R1+0x150] ;  /* 0x0001500001ad7983 */ /* 0x000ee20000300800 */
[----:B------:R-:W-:-:S03]  /*7680*/  SHF.L.U64.HI R168, R169, 0x2, R183 ;  /* 0x00000002a9a87819 */ /* 0x000fc600000102b7 */
[----:B------:R-:W3:Y:S04]  /*7690*/  LDL.LU R185, [R1+0x14c] ;  /* 0x00014c0001b97983 */ /* 0x000ee80000300800 */
[----:B------:R-:W3:Y:S01]  /*76a0*/  LDL.LU R183, [R1+0x148] ;  /* 0x0001480001b77983 */ /* 0x000ee20000300800 */
[----:B------:R-:W-:Y:S02]  /*76b0*/  SHF.R.S32.HI R10, RZ, 0x1f, R175 ;  /* 0x0000001fff0a7819 */ /* 0x000fe400000114af */
[C---:B------:R-:W-:Y:S02]  /*76c0*/  IADD3 R171, P5, R12.reuse, R175, RZ ;  /* 0x000000af0cab7210 */ /* 0x040fe40007fbe0ff */
[----:B------:R-:W-:Y:S02]  /*76d0*/  SHF.R.S32.HI R28, RZ, 0x1f, R179 ;  /* 0x0000001fff1c7819 */ /* 0x000fe400000114b3 */
[-C--:B------:R-:W-:Y:S01]  /*76e0*/  IADD3 R175, P3, R12, R179.reuse, RZ ;  /* 0x000000b30caf7210 */ /* 0x080fe20007f7e0ff */
[----:B------:R-:W-:Y:S01]  /*76f0*/  IMAD.X R189, R25, 0x1, R10, P5 ;  /* 0x0000000119bd7824 */ /* 0x000fe200028e060a */
[----:B------:R-:W-:-:S02]  /*7700*/  IADD3 R177, P0, R13, R179, RZ ;  /* 0x000000b30db17210 */ /* 0x000fc40007f1e0ff */
[----:B----4-:R-:W-:Y:S02]  /*7710*/  SHF.R.S32.HI R27, RZ, 0x1f, R188 ;  /* 0x0000001fff1b7819 */ /* 0x010fe400000114bc */
[-C--:B------:R-:W-:Y:S02]  /*7720*/  IADD3 R179, P6, R12, R188.reuse, RZ ;  /* 0x000000bc0cb37210 */ /* 0x080fe40007fde0ff */
[----:B------:R-:W-:Y:S01]  /*7730*/  IADD3 R181, P5, R13, R188, RZ ;  /* 0x000000bc0db57210 */ /* 0x000fe20007fbe0ff */
[C---:B------:R-:W-:Y:S01]  /*7740*/  IMAD.X R188, R24.reuse, 0x1, R10, P4 ;  /* 0x0000000118bc7824 */ /* 0x040fe200020e060a */
[----:B------:R-:W-:Y:S01]  /*7750*/  LEA R16, P4, R9, R14, 0x4 ;  /* 0x0000000e09107211 */ /* 0x000fe200078820ff */
[--C-:B------:R-:W-:Y:S01]  /*7760*/  IMAD.X R7, R25, 0x1, R28.reuse, P3 ;  /* 0x0000000119077824 */ /* 0x100fe200018e061c */
[----:B------:R-:W-:Y:S01]  /*7770*/  SHF.R.S32.HI R14, RZ, 0x1f, R11 ;  /* 0x0000001fff0e7819 */ /* 0x000fe2000001140b */
[C---:B------:R-:W-:Y:S01]  /*7780*/  IMAD.X R6, R24.reuse, 0x1, R28, P0 ;  /* 0x0000000118067824 */ /* 0x040fe200000e061c */
[----:B------:R-:W-:Y:S01]  /*7790*/  SHF.L.U64.HI R170, R171, 0x2, R189 ;  /* 0x00000002abaa7819 */ /* 0x000fe200000102bd */
[--C-:B------:R-:W-:Y:S01]  /*77a0*/  IMAD.X R5, R25, 0x1, R27.reuse, P6 ;  /* 0x0000000119057824 */ /* 0x100fe200030e061b */
[----:B------:R4:W5:Y:S01]  /*77b0*/  LDL.LU R189, [R1+0x144] ;  /* 0x0001440001bd7983 */ /* 0x0009620000300800 */
[----:B------:R-:W-:-:S02]  /*77c0*/  IMAD.X R4, R24, 0x1, R27, P5 ;  /* 0x0000000118047824 */ /* 0x000fc400028e061b */
[--C-:B------:R-:W-:Y:S01]  /*77d0*/  IMAD.X R3, R25, 0x1, R26.reuse, P2 ;  /* 0x0000000119037824 */ /* 0x100fe200010e061a */
[----:B------:R-:W-:Y:S01]  /*77e0*/  LEA.HI R0, R14, R11, RZ, 0x5 ;  /* 0x0000000b0e007211 */ /* 0x000fe200078f28ff */
[----:B------:R-:W-:Y:S01]  /*77f0*/  IMAD.X R2, R24, 0x1, R26, P1 ;  /* 0x0000000118027824 */ /* 0x000fe200008e061a */
[----:B-1----:R-:W-:Y:S02]  /*7800*/  SHF.L.U64.HI R18, R19, 0x2, R174 ;  /* 0x0000000213127819 */ /* 0x002fe400000102ae */
[----:B------:R-:W-:Y:S02]  /*7810*/  SHF.L.U64.HI R174, R175, 0x2, R7 ;  /* 0x00000002afae7819 */ /* 0x000fe40000010207 */
[----:B--2---:R-:W-:Y:S02]  /*7820*/  SHF.L.U64.HI R20, R21, 0x2, R176 ;  /* 0x0000000215147819 */ /* 0x004fe400000102b0 */
[----:B------:R-:W-:Y:S02]  /*7830*/  SHF.L.U64.HI R176, R177, 0x2, R6 ;  /* 0x00000002b1b07819 */ /* 0x000fe40000010206 */
[----:B---3--:R-:W-:-:S02]  /*7840*/  SHF.L.U64.HI R22, R23, 0x2, R178 ;  /* 0x0000000217167819 */ /* 0x008fc400000102b2 */
[----:B------:R-:W-:Y:S02]  /*7850*/  SHF.L.U64.HI R178, R179, 0x2, R5 ;  /* 0x00000002b3b27819 */ /* 0x000fe40000010205 */
[----:B------:R-:W-:Y:S02]  /*7860*/  SHF.L.U64.HI R152, R153, 0x2, R180 ;  /* 0x0000000299987819 */ /* 0x000fe400000102b4 */
[----:B------:R-:W-:Y:S02]  /*7870*/  SHF.L.U64.HI R180, R181, 0x2, R4 ;  /* 0x00000002b5b47819 */ /* 0x000fe40000010204 */
[----:B------:R-:W-:Y:S02]  /*7880*/  SHF.L.U64.HI R154, R155, 0x2, R182 ;  /* 0x000000029b9a7819 */ /* 0x000fe400000102b6 */
[----:B------:R-:W-:Y:S02]  /*7890*/  SHF.L.U64.HI R156, R157, 0x2, R184 ;  /* 0x000000029d9c7819 */ /* 0x000fe400000102b8 */
[----:B------:R-:W-:-:S02]  /*78a0*/  SHF.L.U64.HI R158, R159, 0x2, R186 ;  /* 0x000000029f9e7819 */ /* 0x000fc400000102ba */
[----:B------:R-:W-:Y:S02]  /*78b0*/  SHF.R.S32.HI R186, RZ, 0x5, R0 ;  /* 0x00000005ffba7819 */ /* 0x000fe40000011400 */
[----:B------:R-:W-:Y:S02]  /*78c0*/  SHF.L.U64.HI R172, R173, 0x2, R188 ;  /* 0x00000002adac7819 */ /* 0x000fe400000102bc */
[----:B------:R4:W5:Y:S04]  /*78d0*/  LDL.LU R188, [R1+0x140] ;  /* 0x0001400001bc7983 */ /* 0x0009680000300800 */
[----:B------:R4:W5:Y:S01]  /*78e0*/  LDL.LU R7, [R1+0x13c] ;  /* 0x00013c0001077983 */ /* 0x0009620000300800 */
[----:B------:R-:W-:-:S03]  /*78f0*/  SHF.L.U64.HI R184, R185, 0x2, R2 ;  /* 0x00000002b9b87819 */ /* 0x000fc60000010202 */
[----:B------:R4:W5:Y:S01]  /*7900*/  LDL.LU R6, [R1+0x138] ;  /* 0x0001380001067983 */ /* 0x0009620000300800 */
[----:B------:R-:W-:-:S03]  /*7910*/  SHF.L.U64.HI R182, R183, 0x2, R3 ;  /* 0x00000002b7b67819 */ /* 0x000fc60000010203 */
[----:B------:R4:W5:Y:S04]  /*7920*/  LDL.LU R5, [R1+0x134] ;  /* 0x0001340001057983 */ /* 0x0009680000300800 */
[----:B------:R4:W5:Y:S04]  /*7930*/  LDL.LU R4, [R1+0x130] ;  /* 0x0001300001047983 */ /* 0x0009680000300800 */
[----:B------:R4:W5:Y:S04]  /*7940*/  LDL.LU R3, [R1+0x12c] ;  /* 0x00012c0001037983 */ /* 0x0009680000300800 */
[----:B------:R4:W5:Y:S04]  /*7950*/  LDL.LU R2, [R1+0x128] ;  /* 0x0001280001027983 */ /* 0x0009680000300800 */
[----:B------:R4:W5:Y:S01]  /*7960*/  LDL.LU R0, [R1+0x124] ;  /* 0x0001240001007983 */ /* 0x0009620000300800 */
[----:B------:R-:W-:-:S02]  /*7970*/  SHF.R.S32.HI R14, RZ, 0x1f, R9 ;  /* 0x0000001fff0e7819 */ /* 0x000fc40000011409 */
[----:B------:R-:W-:Y:S02]  /*7980*/  SHF.L.U64.HI R160, R161, 0x2, R190 ;  /* 0x00000002a1a07819 */ /* 0x000fe400000102be */
[----:B------:R-:W-:Y:S02]  /*7990*/  LEA R10, P3, R8, UR6, 0x4 ;  /* 0x00000006080a7c11 */ /* 0x000fe4000f8620ff */
[--C-:B------:R-:W-:Y:S02]  /*79a0*/  SHF.R.S32.HI R11, RZ, 0x1f, R8.reuse ;  /* 0x0000001fff0b7819 */ /* 0x100fe40000011408 */
[----:B------:R-:W-:Y:S02]  /*79b0*/  SHF.L.U64.HI R162, R163, 0x2, R191 ;  /* 0x00000002a3a27819 */ /* 0x000fe400000102bf */
[----:B------:R-:W-:Y:S02]  /*79c0*/  SHF.R.S32.HI R190, RZ, 0x1f, R9 ;  /* 0x0000001fffbe7819 */ /* 0x000fe40000011409 */
[----:B------:R-:W-:-:S02]  /*79d0*/  SHF.R.S32.HI R191, RZ, 0x1f, R8 ;  /* 0x0000001fffbf7819 */ /* 0x000fc40000011408 */
[----:B------:R-:W-:Y:S02]  /*79e0*/  LEA.HI.X R15, R9, R15, R14, 0x4, P4 ;  /* 0x0000000f090f7211 */ /* 0x000fe400020f240e */
[----:B------:R-:W-:Y:S02]  /*79f0*/  SHF.L.U64.HI R212, R211, 0x2, R238 ;  /* 0x00000002d3d47819 */ /* 0x000fe400000102ee */
[----:B------:R-:W-:Y:S02]  /*7a00*/  LEA.HI.X R14, R8, UR7, R11, 0x4, P3 ;  /* 0x00000007080e7c11 */ /* 0x000fe400098f240b */
[----:B------:R-:W-:Y:S02]  /*7a10*/  SHF.L.U64.HI R238, R9, 0x2, R190 ;  /* 0x0000000209ee7819 */ /* 0x000fe400000102be */
[----:B------:R-:W-:Y:S02]  /*7a20*/  CS2R R120, SRZ ;  /* 0x0000000000787805 */ /* 0x000fe4000001ff00 */
[----:B------:R-:W-:-:S02]  /*7a30*/  SHF.L.U64.HI R12, R12, 0x2, R25 ;  /* 0x000000020c0c7819 */ /* 0x000fc40000010219 */
[----:B------:R-:W-:Y:S02]  /*7a40*/  CS2R R122, SRZ ;  /* 0x00000000007a7805 */ /* 0x000fe4000001ff00 */
[----:B------:R-:W-:Y:S02]  /*7a50*/  SHF.L.U64.HI R13, R13, 0x2, R24 ;  /* 0x000000020d0d7819 */ /* 0x000fe40000010218 */
[----:B------:R-:W-:Y:S02]  /*7a60*/  CS2R R124, SRZ ;  /* 0x00000000007c7805 */ /* 0x000fe4000001ff00 */
[----:B------:R-:W-:Y:S01]  /*7a70*/  MOV R11, R187 ;  /* 0x000000bb000b7202 */ /* 0x000fe20000000f00 */
[----:B------:R-:W-:Y:S01]  /*7a80*/  IMAD.MOV.U32 R187, RZ, RZ, RZ ;  /* 0x000000ffffbb7224 */ /* 0x000fe200078e00ff */
[----:B------:R-:W-:Y:S02]  /*7a90*/  SHF.L.U64.HI R251, R250, 0x2, R251 ;  /* 0x00000002fafb7819 */ /* 0x000fe400000102fb */
[----:B------:R-:W-:-:S02]  /*7aa0*/  CS2R R126, SRZ ;  /* 0x00000000007e7805 */ /* 0x000fc4000001ff00 */
[----:B------:R-:W-:Y:S02]  /*7ab0*/  SHF.L.U64.HI R249, R248, 0x2, R249 ;  /* 0x00000002f8f97819 */ /* 0x000fe400000102f9 */
[----:B------:R-:W-:Y:S02]  /*7ac0*/  CS2R R128, SRZ ;  /* 0x0000000000807805 */ /* 0x000fe4000001ff00 */
[----:B------:R-:W-:Y:S02]  /*7ad0*/  SHF.L.U64.HI R247, R246, 0x2, R247 ;  /* 0x00000002f6f77819 */ /* 0x000fe400000102f7 */
[----:B------:R-:W-:Y:S02]  /*7ae0*/  CS2R R130, SRZ ;  /* 0x0000000000827805 */ /* 0x000fe4000001ff00 */
        /* <DEDUP_REMOVED lines=52> */
[----:B------:R-:W-:Y:S02]  /*7e30*/  CS2R R56, SRZ ;  /* 0x0000000000387805 */ /* 0x000fe4000001ff00 */
[----:B------:R-:W-:Y:S02]  /*7e40*/  CS2R R58, SRZ ;  /* 0x00000000003a7805 */ /* 0x000fe4000001ff00 */
[----:B------:R-:W-:Y:S02]  /*7e50*/  CS2R R60, SRZ ;  /* 0x00000000003c7805 */ /* 0x000fe4000001ff00 */
[----:B------:R-:W-:-:S02]  /*7e60*/  CS2R R62, SRZ ;  /* 0x00000000003e7805 */ /* 0x000fc4000001ff00 */
[----:B------:R-:W-:Y:S02]  /*7e70*/  CS2R R64, SRZ ;  /* 0x0000000000407805 */ /* 0x000fe4000001ff00 */
        /* <DEDUP_REMOVED lines=15> */
[----:B------:R-:W-:Y:S01]  /*7f70*/  CS2R R32, SRZ ;  /* 0x0000000000207805 */ /* 0x000fe2000001ff00 */
[----:B------:R-:W-:Y:S01]  /*7f80*/  IMAD.SHL.U32 R252, R252, 0x4, RZ ;  /* 0x00000004fcfc7824 */ /* 0x000fe200078e00ff */
[----:B------:R-:W-:Y:S01]  /*7f90*/  SHF.L.U32 R237, R237, 0x2, RZ ;  /* 0x00000002eded7819 */ /* 0x000fe200000006ff */
        /* <DEDUP_REMOVED lines=9> */
[----:B------:R-:W-:Y:S01]  /*8030*/  CS2R R34, SRZ ;  /* 0x0000000000227805 */ /* 0x000fe2000001ff00 */
        /* <DEDUP_REMOVED lines=20> */
[----:B------:R-:W-:-:S02]  /*8180*/  IMAD.SHL.U32 R215, R215, 0x4, RZ ;  /* 0x00000004d7d77824 */ /* 0x000fc400078e00ff */
[----:B------:R-:W-:Y:S02]  /*8190*/  IMAD.SHL.U32 R213, R213, 0x4, RZ ;  /* 0x00000004d5d57824 */ /* 0x000fe400078e00ff */
[----:B------:R-:W-:Y:S02]  /*81a0*/  IMAD.SHL.U32 R211, R211, 0x4, RZ ;  /* 0x00000004d3d37824 */ /* 0x000fe400078e00ff */
[----:B------:R-:W-:Y:S02]  /*81b0*/  IMAD.SHL.U32 R209, R209, 0x4, RZ ;  /* 0x00000004d1d17824 */ /* 0x000fe400078e00ff */
[----:B------:R-:W-:Y:S02]  /*81c0*/  IMAD.SHL.U32 R207, R207, 0x4, RZ ;  /* 0x00000004cfcf7824 */ /* 0x000fe400078e00ff */
[----:B------:R-:W-:Y:S02]  /*81d0*/  IMAD.SHL.U32 R205, R205, 0x4, RZ ;  /* 0x00000004cdcd7824 */ /* 0x000fe400078e00ff */
        /* <DEDUP_REMOVED lines=24> */
[----:B------:R-:W-:Y:S01]  /*8360*/  VIADD R190, R186, 0xfffffffc ;  /* 0xfffffffcbabe7836 */ /* 0x000fe20000000000 */
[----:B------:R-:W-:Y:S01]  /*8370*/  UMOV UR10, 0x3 ;  /* 0x00000003000a7882 */ /* 0x000fe20000000000 */
[----:B----4-:R-:W-:-:S05]  /*8380*/  UMOV UR9, 0xffffffff ;  /* 0xffffffff00097882 */ /* 0x010fca0000000000 */
.L_x_1:
[----:B------:R-:W-:Y:S01]  /*8390*/  UIADD3 UR9, UR9, 0x1, URZ ;  /* 0x0000000109097890 */ /* 0x000fe2000fffe03f */
[----:B------:R-:W-:-:S04]  /*83a0*/  DEPBAR.LE SB0, 0x6 ;  /* 0x000081800000791a */ /* 0x000fc80000000000 */
[----:B------:R-:W-:Y:S01]  /*83b0*/  BAR.SYNC.DEFER_BLOCKING 0x0 ;  /* 0x0000000000007b1d */ /* 0x000fe20000010000 */
[----:B------:R-:W-:Y:S01]  /*83c0*/  UISETP.GT.AND UP0, UPT, UR9, 0x4, UPT ;  /* 0x000000040900788c */ /* 0x000fe2000bf04270 */
[----:B------:R-:W-:Y:S01]  /*83d0*/  IADD3 R190, R186, -0x4, RZ ;  /* 0xfffffffcbabe7810 */ /* 0x000fe20007ffe0ff */
[----:B------:R-:W-:Y:S01]  /*83e0*/  UIADD3 UR10, UR10, 0x1, URZ ;  /* 0x000000010a0a7890 */ /* 0x000fe2000fffe03f */
[----:B------:R-:W-:Y:S01]  /*83f0*/  ISETP.GT.AND P1, PT, R11, RZ, PT ;  /* 0x000000ff0b00720c */ /* 0x000fe20003f24270 */
[----:B------:R-:W-:Y:S01]  /*8400*/  USEL UR9, UR9, URZ, !UP0 ;  /* 0x0000003f09097287 */ /* 0x000fe2000c000000 */
[----:B------:R-:W-:Y:S01]  /*8410*/  ISETP.GE.AND P0, PT, R187, R190, PT ;  /* 0x000000bebb00720c */ /* 0x000fe20003f06270 */
[----:B------:R-:W-:Y:S01]  /*8420*/  UMOV UR7, 0x40000040 ;  /* 0x4000004000077882 */ /* 0x000fe20000000000 */
[----:B------:R-:W-:Y:S01]  /*8430*/  SEL R190, RZ, 0x4, !P1 ;  /* 0x00000004ffbe7807 */ /* 0x000fe20004800000 */
[----:B------:R-:W-:Y:S02]  /*8440*/  ULEA UR5, UR9, UR8, 0xd ;  /* 0x0000000809057291 */ /* 0x000fe4000f8e683f */
[----:B------:R-:W-:Y:S01]  /*8450*/  ULEA UR4, UR9, UR8, 0xf ;  /* 0x0000000809047291 */ /* 0x000fe2000f8e783f */
[----:B------:R-:W-:Y:S01]  /*8460*/  SEL R190, R190, RZ, !P0 ;  /* 0x000000ffbebe7207 */ /* 0x000fe20004000000 */
[----:B------:R-:W-:-:S02]  /*8470*/  UIADD3 UR5, UR5, 0x28000, URZ ;  /* 0x0002800005057890 */ /* 0x000fc4000fffe03f */
[----:B------:R-:W-:Y:S01]  /*8480*/  USHF.R.U32.HI UR4, URZ, 0x4, UR4 ;  /* 0x000000043f047899 */ /* 0x000fe20008011604 */
[----:B------:R-:W-:Y:S01]  /*8490*/  ISETP.NE.U32.AND P1, PT, R190, RZ, PT ;  /* 0x000000ffbe00720c */ /* 0x000fe20003f25070 */
[----:B------:R-:W-:Y:S01]  /*84a0*/  USHF.R.U32.HI UR5, URZ, 0x4, UR5 ;  /* 0x000000043f057899 */ /* 0x000fe20008011605 */
[----:B-----5:R-:W-:Y:S01]  /*84b0*/  IADD3 R190, P2, R10, R4, RZ ;  /* 0x000000040abe7210 */ /* 0x020fe20007f5e0ff */
[----:B------:R-:W-:Y:S02]  /*84c0*/  USGXT.U32 UR4, UR4, 0xe ;  /* 0x0000000e0404789a */ /* 0x000fe40008000000 */
[----:B------:R-:W-:Y:S02]  /*84d0*/  USGXT.U32 UR6, UR5, 0xe ;  /* 0x0000000e0506789a */ /* 0x000fe40008000000 */
[----:B------:R-:W-:Y:S01]  /*84e0*/  UIADD3 UR12, UP0, UR4, 0x2, URZ ;  /* 0x00000002040c7890 */ /* 0x000fe2000ff1e03f */
[----:B------:R-:W-:Y:S01]  /*84f0*/  WARPGROUP.ARRIVE ;  /* 0x00000000000079c5 */ /* 0x000fe20000000000 */
[----:B------:R-:W-:Y:S01]  /*8500*/  UMOV UR5, 0x40000040 ;  /* 0x4000004000057882 */ /* 0x000fe20000000000 */
[----:B------:R-:W-:Y:S01]  /*8510*/  UIADD3 UR14, UP1, UR6, 0x2, URZ ;  /* 0x00000002060e7890 */ /* 0x000fe2000ff3e03f */
[----:B------:R-:W-:-:S03]  /*8520*/  IMAD.X R191, R14, 0x1, R13, P2 ;  /* 0x000000010ebf7824 */ /* 0x000fc600010e060d */
[----:B------:R-:W-:Y:S01]  /*8530*/  HGMMA.64x64x8.F32.TF32 R120, gdesc[UR4], R120 ;  /* 0x04e00000047879f0 */ /* 0x000fe20008702878 */
[----:B------:R-:W-:Y:S01]  /*8540*/  UMOV UR4, URZ ;  /* 0x0000003f00047c82 */ /* 0x000fe20008000000 */
[----:B------:R-:W-:Y:S01]  /*8550*/  UMOV UR5, URZ ;  /* 0x0000003f00057c82 */ /* 0x000fe20008000000 */
[----:B------:R-:W-:Y:S02]  /*8560*/  UIADD3.X UR13, UR4, 0x40000040, URZ, UP0, !UPT ;  /* 0x40000040040d7890 */ /* 0x000fe400087fe43f */
[----:B------:R-:W-:Y:S02]  /*8570*/  UIADD3.X UR15, UR5, 0x40000040, URZ, UP1, !UPT ;  /* 0x40000040050f7890 */ /* 0x000fe40008ffe43f */
[----:B------:R-:W-:Y:S02]  /*8580*/  UIADD3.64 UR24, UR12, 0x2, URZ ;  /* 0x000000020c187897 */ /* 0x000fe4000fffe03f */
[----:B------:R-:W-:Y:S02]  /*8590*/  UIADD3.64 UR26, UR14, 0x2, URZ ;  /* 0x000000020e1a7897 */ /* 0x000fe4000fffe03f */
[----:B------:R-:W-:-:S02]  /*85a0*/  UIADD3.64 UR20, UR12, 0x4, URZ ;  /* 0x000000040c147897 */ /* 0x000fc4000fffe03f */
[----:B------:R-:W-:Y:S02]  /*85b0*/  UIADD3.64 UR22, UR14, 0x4, URZ ;  /* 0x000000040e167897 */ /* 0x000fe4000fffe03f */
[----:B------:R-:W-:Y:S02]  /*85c0*/  UIADD3.64 UR4, UR12, 0x1fe, URZ ;  /* 0x000001fe0c047897 */ /* 0x000fe4000fffe03f */
[----:B------:R-:W-:Y:S01]  /*85d0*/  UIADD3.64 UR28, UR12, 0x200, URZ ;  /* 0x000002000c1c7897 */ /* 0x000fe2000fffe03f */
[----:B------:R-:W-:Y:S01]  /*85e0*/  UMOV UR30, UR14 ;  /* 0x0000000e001e7c82 */ /* 0x000fe20008000000 */
[----:B------:R-:W-:Y:S01]  /*85f0*/  UMOV UR31, UR15 ;  /* 0x0000000f001f7c82 */ /* 0x000fe20008000000 */
[----:B------:R-:W-:-:S04]  /*8600*/  UISETP.GT.AND UP0, UPT, UR10, 0x4, UPT ;  /* 0x000000040a00788c */ /* 0x000fc8000bf04270 */
[----:B------:R-:W-:Y:S01]  /*8610*/  USEL UR10, UR10, URZ, !UP0 ;  /* 0x0000003f0a0a7287 */ /* 0x000fe2000c000000 */
[----:B------:R-:W-:Y:S04]  /*8620*/  HGMMA.64x64x8.F32.TF32 R120, gdesc[UR12], R120 ;  /* 0x04e000000c7879f0 */ /* 0x000fe80008702878 */
[----:B------:R-:W-:Y:S01]  /*8630*/  HGMMA.64x64x8.F32.TF32 R120, gdesc[UR24], R120 ;  /* 0x04e00000187879f0 */ /* 0x000fe20008702878 */
[----:B------:R-:W-:-:S03]  /*8640*/  UIADD3.64 UR24, UR12, 0x202, URZ ;  /* 0x000002020c187897 */ /* 0x000fc6000fffe03f */
[----:B------:R-:W-:Y:S01]  /*8650*/  HGMMA.64x64x8.F32.TF32 R120, gdesc[UR20], R120 ;  /* 0x04e00000147879f0 */ /* 0x000fe20008702878 */
[----:B------:R-:W-:-:S03]  /*8660*/  UIADD3.64 UR20, UR12, 0x204, URZ ;  /* 0x000002040c147897 */ /* 0x000fc6000fffe03f */
[----:B------:R-:W-:Y:S01]  /*8670*/  HGMMA.64x64x8.F32.TF32 R88, gdesc[UR4], R88 ;  /* 0x04e00000045879f0 */ /* 0x000fe20008702858 */
[----:B------:R-:W-:-:S03]  /*8680*/  UIADD3.64 UR4, UR12, 0x3fe, URZ ;  /* 0x000003fe0c047897 */ /* 0x000fc6000fffe03f */
[----:B------:R-:W-:Y:S01]  /*8690*/  HGMMA.64x64x8.F32.TF32 R88, gdesc[UR28], R88 ;  /* 0x04e000001c5879f0 */ /* 0x000fe20008702858 */
[----:B------:R-:W-:Y:S01]  /*86a0*/  UIADD3.64 UR28, UR12, 0x400, URZ ;  /* 0x000004000c1c7897 */ /* 0x000fe2000fffe03f */
[----:B------:R-:W-:Y:S01]  /*86b0*/  UMOV UR30, UR14 ;  /* 0x0000000e001e7c82 */ /* 0x000fe20008000000 */
[----:B------:R-:W-:Y:S01]  /*86c0*/  UMOV UR31, UR15 ;  /* 0x0000000f001f7c82 */ /* 0x000fe20008000000 */
[----:B------:R-:W-:Y:S01]  /*86d0*/  HGMMA.64x64x8.F32.TF32 R88, gdesc[UR24], R88 ;  /* 0x04e00000185879f0 */ /* 0x000fe20008702858 */
[----:B------:R-:W-:-:S03]  /*86e0*/  UIADD3.64 UR24, UR12, 0x402, URZ ;  /* 0x000004020c187897 */ /* 0x000fc6000fffe03f */
[----:B------:R-:W-:Y:S01]  /*86f0*/  HGMMA.64x64x8.F32.TF32 R88, gdesc[UR20], R88 ;  /* 0x04e00000145879f0 */ /* 0x000fe20008702858 */
[----:B------:R-:W-:-:S03]  /*8700*/  UIADD3.64 UR20, UR12, 0x404, URZ ;  /* 0x000004040c147897 */ /* 0x000fc6000fffe03f */
[----:B------:R-:W-:Y:S01]  /*8710*/  HGMMA.64x64x8.F32.TF32 R56, gdesc[UR4], R56 ;  /* 0x04e00000043879f0 */ /* 0x000fe20008702838 */
[----:B------:R-:W-:-:S03]  /*8720*/  UIADD3.64 UR4, UR12, 0x5fe, URZ ;  /* 0x000005fe0c047897 */ /* 0x000fc6000fffe03f */
[----:B------:R-:W-:Y:S04]  /*8730*/  HGMMA.64x64x8.F32.TF32 R56, gdesc[UR28], R56 ;  /* 0x04e000001c3879f0 */ /* 0x000fe80008702838 */
[----:B------:R-:W-:Y:S01]  /*8740*/  HGMMA.64x64x8.F32.TF32 R56, gdesc[UR24], R56 ;  /* 0x04e00000183879f0 */ /* 0x000fe20008702838 */
[----:B------:R-:W-:-:S03]  /*8750*/  UIADD3.64 UR24, UR12, 0x602, URZ ;  /* 0x000006020c187897 */ /* 0x000fc6000fffe03f */
[----:B------:R-:W-:Y:S04]  /*8760*/  HGMMA.64x64x8.F32.TF32 R56, gdesc[UR20], R56 ;  /* 0x04e00000143879f0 */ /* 0x000fe80008702838 */
[----:B------:R-:W-:Y:S01]  /*8770*/  HGMMA.64x64x8.F32.TF32 R24, gdesc[UR4], R24 ;  /* 0x04e00000041879f0 */ /* 0x000fe20008702818 */
[----:B------:R-:W-:Y:S01]  /*8780*/  UIADD3.64 UR4, UR12, 0x600, URZ ;  /* 0x000006000c047897 */ /* 0x000fe2000fffe03f */
[----:B------:R-:W-:Y:S01]  /*8790*/  UMOV UR6, UR14 ;  /* 0x0000000e00067c82 */ /* 0x000fe20008000000 */
[----:B------:R-:W-:Y:S01]  /*87a0*/  UMOV UR7, UR15 ;  /* 0x0000000f00077c82 */ /* 0x000fe20008000000 */
[----:B------:R-:W-:Y:S01]  /*87b0*/  UIADD3.64 UR12, UR12, 0x604, URZ ;  /* 0x000006040c0c7897 */ /* 0x000fe2000fffe03f */
[----:B------:R-:W-:Y:S01]  /*87c0*/  UMOV UR14, UR22 ;  /* 0x00000016000e7c82 */ /* 0x000fe20008000000 */
[----:B------:R-:W-:-:S04]  /*87d0*/  UMOV UR15, UR23 ;  /* 0x00000017000f7c82 */ /* 0x000fc80008000000 */
[----:B------:R-:W-:Y:S01]  /*87e0*/  HGMMA.64x64x8.F32.TF32 R24, gdesc[UR4], R24 ;  /* 0x04e00000041879f0 */ /* 0x000fe20008702818 */
[----:B------:R-:W-:-:S06]  /*87f0*/  ULEA UR4, UR10, UR8, 0xf ;  /* 0x000000080a047291 */ /* 0x000fcc000f8e783f */
[----:B------:R-:W-:Y:S01]  /*8800*/  VIADD R238, R3, UR4 ;  /* 0x0000000403ee7c36 */ /* 0x000fe20008000000 */
[----:B------:R-:W-:Y:S04]  /*8810*/  HGMMA.64x64x8.F32.TF32 R24, gdesc[UR24], R24 ;  /* 0x04e00000181879f0 */ /* 0x000fe80008702818 */
[----:B------:R-:W-:Y:S03]  /*8820*/  HGMMA.64x64x8.F32.TF32 R24, gdesc[UR12], R24, gsb0 ;  /* 0x04e000000c1879f0 */ /* 0x000fe60008002818 */
[----:B------:R-:W-:Y:S02]  /*8830*/  WARPGROUP.DEPBAR.LE gsb0, 0x1 ;  /* 0x00008000000079c5 */ /* 0x000fe40000010100 */
[----:B------:R-:W-:Y:S06]  /*8840*/  BAR.SYNC.DEFER_BLOCKING 0x0 ;  /* 0x0000000000007b1d */ /* 0x000fec0000010000 */
[----:B------:R-:W-:Y:S01]  /*8850*/  @!PT LDS RZ, [RZ] ;  /* 0x00000000fffff984 */ /* 0x000fe20000000800 */
[----:B------:R-:W-:Y:S01]  /*8860*/  @!PT LDS RZ, [RZ] ;  /* 0x00000000fffff984 */ /* 0x000fe20000000800 */
[----:B------:R-:W-:Y:S01]  /*8870*/  @!PT LDS RZ, [RZ] ;  /* 0x00000000fffff984 */ /* 0x000fe20000000800 */
[----:B------:R1:W-:Y:S02]  /*8880*/  LDGSTS.E [R238], desc[UR16][R190.64], P1 ;  /* 0x00000000beee7fae */ /* 0x0003e40008921850 */
[----:B-1----:R-:W-:-:S05]  /*8890*/  IADD3 R190, P2, R10, R6, RZ ;  /* 0x000000060abe7210 */ /* 0x002fca0007f5e0ff */
[----:B------:R-:W-:-:S05]  /*88a0*/  IMAD.X R191, R14, 0x1, R12, P2 ;  /* 0x000000010ebf7824 */ /* 0x000fca00010e060c */
[----:B------:R1:W-:Y:S01]  /*88b0*/  LDGSTS.E [R238+0x4000], desc[UR16][R190.64], P1 ;  /* 0x04000000beee7fae */ /* 0x0003e20008921850 */
[----:B------:R-:W-:-:S04]  /*88c0*/  ISETP.GT.AND P1, PT, R11, 0x1, PT ;  /* 0x000000010b00780c */ /* 0x000fc80003f24270 */
[----:B-1----:R-:W-:-:S04]  /*88d0*/  SEL R190, RZ, 0x4, !P1 ;  /* 0x00000004ffbe7807 */ /* 0x002fc80004800000 */
[----:B------:R-:W-:-:S04]  /*88e0*/  SEL R190, R190, RZ, !P0 ;  /* 0x000000ffbebe7207 */ /* 0x000fc80004000000 */
[----:B------:R-:W-:Y:S02]  /*88f0*/  ISETP.NE.U32.AND P1, PT, R190, RZ, PT ;  /* 0x000000ffbe00720c */ /* 0x000fe40003f25070 */
[----:B------:R-:W-:-:S05]  /*8900*/  IADD3 R190, P2, R10, R185, RZ ;  /* 0x000000b90abe7210 */ /* 0x000fca0007f5e0ff */
[----:B------:R-:W-:-:S06]  /*8910*/  IMAD.X R191, R14, 0x1, R184, P2 ;  /* 0x000000010ebf7824 */ /* 0x000fcc00010e06b8 */
[----:B------:R1:W-:Y:S02]  /*8920*/  LDGSTS.E [R238+0x4], desc[UR16][R190.64], P1 ;  /* 0x00004000beee7fae */ /* 0x0003e40008921850 */
        /* <DEDUP_REMOVED lines=20> */
[----:B-1----:R-:W-:-:S04]  /*8a70*/  IADD3 R190, P2, R10, R175, RZ ;  /* 0x000000af0abe7210 */ /* 0x002fc80007f5e0ff */
[----:B------:R-:W-:-:S05]  /*8a80*/  IADD3.X R191, R14, R174, RZ, P2, !PT ;  /* 0x000000ae0ebf7210 */ /* 0x000fca00017fe4ff */
[----:B------:R1:W-:Y:S01]  /*8a90*/  LDGSTS.E [R238+0x400c], desc[UR16][R190.64], P1 ;  /* 0x0400c000beee7fae */ /* 0x0003e20008921850 */
[----:B------:R-:W-:-:S04]  /*8aa0*/  ISETP.GT.AND P1, PT, R11, 0x4, PT ;  /* 0x000000040b00780c */ /* 0x000fc80003f24270 */
[----:B-1----:R-:W-:Y:S02]  /*8ab0*/  SEL R190, RZ, 0x4, !P1 ;  /* 0x00000004ffbe7807 */ /* 0x002fe40004800000 */
[----:B------:R-:W-:Y:S02]  /*8ac0*/  LOP3.LUT R238, R3, 0x10, RZ, 0x3c, !PT ;  /* 0x0000001003ee7812 */ /* 0x000fe400078e3cff */
[----:B------:R-:W-:-:S03]  /*8ad0*/  SEL R190, R190, RZ, !P0 ;  /* 0x000000ffbebe7207 */ /* 0x000fc60004000000 */
[----:B------:R-:W-:Y:S01]  /*8ae0*/  VIADD R238, R238, UR4 ;  /* 0x00000004eeee7c36 */ /* 0x000fe20008000000 */
[----:B------:R-:W-:Y:S02]  /*8af0*/  ISETP.NE.U32.AND P1, PT, R190, RZ, PT ;  /* 0x000000ffbe00720c */ /* 0x000fe40003f25070 */
[----:B------:R-:W-:-:S05]  /*8b00*/  IADD3 R190, P2, R10, R173, RZ ;  /* 0x000000ad0abe7210 */ /* 0x000fca0007f5e0ff */
[----:B------:R-:W-:-:S06]  /*8b10*/  IMAD.X R191, R14, 0x1, R172, P2 ;  /* 0x000000010ebf7824 */ /* 0x000fcc00010e06ac */
        /* <DEDUP_REMOVED lines=224> */
[----:B------:R-:W-:-:S03]  /*9920*/  ISETP.GT.AND P1, PT, R11, 0x1a, PT ;  /* 0x0000001a0b00780c */ /* 0x000fc60003f24270 */
[----:B------:R-:W2:Y:S01]  /*9930*/  LDL R191, [R1] ;  /* 0x0000000001bf7983 */ /* 0x000ea20000100800 */
[----:B-1----:R-:W-:-:S04]  /*9940*/  SEL R190, RZ, 0x4, !P1 ;  /* 0x00000004ffbe7807 */ /* 0x002fc80004800000 */
[----:B------:R-:W-:-:S04]  /*9950*/  SEL R190, R190, RZ, !P0 ;  /* 0x000000ffbebe7207 */ /* 0x000fc80004000000 */
[----:B------:R-:W-:Y:S02]  /*9960*/  ISETP.NE.U32.AND P1, PT, R190, RZ, PT ;  /* 0x000000ffbe00720c */ /* 0x000fe40003f25070 */
[----:B------:R-:W-:-:S05]  /*9970*/  IADD3 R190, P2, R10, R252, RZ ;  /* 0x000000fc0abe7210 */ /* 0x000fca0007f5e0ff */
[----:B--2---:R-:W-:-:S06]  /*9980*/  IMAD.X R191, R14, 0x1, R191, P2 ;  /* 0x000000010ebf7824 */ /* 0x004fcc00010e06bf */
[----:B------:R1:W-:Y:S04]  /*9990*/  LDGSTS.E [R238+0x8], desc[UR16][R190.64], P1 ;  /* 0x00008000beee7fae */ /* 0x0003e80008921850 */
[----:B------:R-:W1:Y:S02]  /*99a0*/  LDL R191, [R1+0x4] ;  /* 0x0000040001bf7983 */ /* 0x000e640000100800 */
[----:B-1----:R-:W-:Y:S02]  /*99b0*/  IADD3 R190, P2, R10, R191, RZ ;  /* 0x000000bf0abe7210 */ /* 0x002fe40007f5e0ff */
[----:B------:R-:W2:Y:S03]  /*99c0*/  LDL R191, [R1+0x8] ;  /* 0x0000080001bf7983 */ /* 0x000ea60000100800 */
[----:B--2---:R-:W-:-:S05]  /*99d0*/  IMAD.X R191, R14, 0x1, R191, P2 ;  /* 0x000000010ebf7824 */ /* 0x004fca00010e06bf */
[----:B------:R1:W-:Y:S04]  /*99e0*/  LDGSTS.E [R238+0x4008], desc[UR16][R190.64], P1 ;  /* 0x04008000beee7fae */ /* 0x0003e80008921850 */
[----:B------:R-:W2:Y:S01]  /*99f0*/  LDL R191, [R1+0xc] ;  /* 0x00000c0001bf7983 */ /* 0x000ea20000100800 */
[----:B------:R-:W-:-:S04]  /*9a00*/  ISETP.GT.AND P1, PT, R11, 0x1b, PT ;  /* 0x0000001b0b00780c */ /* 0x000fc80003f24270 */
[----:B-1----:R-:W-:-:S04]  /*9a10*/  SEL R190, RZ, 0x4, !P1 ;  /* 0x00000004ffbe7807 */ /* 0x002fc80004800000 */
[----:B------:R-:W-:-:S04]  /*9a20*/  SEL R190, R190, RZ, !P0 ;  /* 0x000000ffbebe7207 */ /* 0x000fc80004000000 */
[----:B------:R-:W-:Y:S02]  /*9a30*/  ISETP.NE.U32.AND P1, PT, R190, RZ, PT ;  /* 0x000000ffbe00720c */ /* 0x000fe40003f25070 */
[----:B--2---:R-:W-:Y:S02]  /*9a40*/  IADD3 R190, P2, R10, R191, RZ ;  /* 0x000000bf0abe7210 */ /* 0x004fe40007f5e0ff */
[----:B------:R-:W2:Y:S03]  /*9a50*/  LDL R191, [R1+0x10] ;  /* 0x0000100001bf7983 */ /* 0x000ea60000100800 */
[----:B--2---:R-:W-:-:S06]  /*9a60*/  IMAD.X R191, R14, 0x1, R191, P2 ;  /* 0x000000010ebf7824 */ /* 0x004fcc00010e06bf */
[----:B------:R1:W-:Y:S04]  /*9a70*/  LDGSTS.E [R238+0xc], desc[UR16][R190.64], P1 ;  /* 0x0000c000beee7fae */ /* 0x0003e80008921850 */
[----:B------:R-:W1:Y:S02]  /*9a80*/  LDL R191, [R1+0x14] ;  /* 0x0000140001bf7983 */ /* 0x000e640000100800 */
[----:B-1----:R-:W-:Y:S02]  /*9a90*/  IADD3 R190, P2, R10, R191, RZ ;  /* 0x000000bf0abe7210 */ /* 0x002fe40007f5e0ff */
[----:B------:R-:W2:Y:S02]  /*9aa0*/  LDL R191, [R1+0x18] ;  /* 0x0000180001bf7983 */ /* 0x000ea40000100800 */
[----:B--2---:R-:W-:-:S05]  /*9ab0*/  IADD3.X R191, R14, R191, RZ, P2, !PT ;  /* 0x000000bf0ebf7210 */ /* 0x004fca00017fe4ff */
[----:B------:R1:W-:Y:S04]  /*9ac0*/  LDGSTS.E [R238+0x400c], desc[UR16][R190.64], P1 ;  /* 0x0400c000beee7fae */ /* 0x0003e80008921850 */
[----:B------:R-:W2:Y:S01]  /*9ad0*/  LDL R191, [R1+0x1c] ;  /* 0x00001c0001bf7983 */ /* 0x000ea20000100800 */
[----:B------:R-:W-:-:S04]  /*9ae0*/  ISETP.GT.AND P1, PT, R11, 0x1c, PT ;  /* 0x0000001c0b00780c */ /* 0x000fc80003f24270 */
[----:B-1----:R-:W-:-:S04]  /*9af0*/  SEL R190, RZ, 0x4, !P1 ;  /* 0x00000004ffbe7807 */ /* 0x002fc80004800000 */
[----:B------:R-:W-:-:S04]  /*9b00*/  SEL R190, R190, RZ, !P0 ;  /* 0x000000ffbebe7207 */ /* 0x000fc80004000000 */
[----:B------:R-:W-:Y:S02]  /*9b10*/  ISETP.NE.U32.AND P1, PT, R190, RZ, PT ;  /* 0x000000ffbe00720c */ /* 0x000fe40003f25070 */
[----:B--2---:R-:W-:Y:S02]  /*9b20*/  IADD3 R190, P2, R10, R191, RZ ;  /* 0x000000bf0abe7210 */ /* 0x004fe40007f5e0ff */
[----:B------:R-:W2:Y:S01]  /*9b30*/  LDL R191, [R1+0x20] ;  /* 0x0000200001bf7983 */ /* 0x000ea20000100800 */
[----:B------:R-:W-:-:S05]  /*9b40*/  LOP3.LUT R238, R3, 0x70, RZ, 0x3c, !PT ;  /* 0x0000007003ee7812 */ /* 0x000fca00078e3cff */
[----:B------:R-:W-:Y:S02]  /*9b50*/  VIADD R238, R238, UR4 ;  /* 0x00000004eeee7c36 */ /* 0x000fe40008000000 */
[----:B--2---:R-:W-:-:S05]  /*9b60*/  IMAD.X R191, R14, 0x1, R191, P2 ;  /* 0x000000010ebf7824 */ /* 0x004fca00010e06bf */
[----:B------:R1:W-:Y:S04]  /*9b70*/  LDGSTS.E [R238], desc[UR16][R190.64], P1 ;  /* 0x00000000beee7fae */ /* 0x0003e80008921850 */
        /* <DEDUP_REMOVED lines=46> */
[----:B------:R1:W-:Y:S01]  /*9e60*/  LDGSTS.E [R238+0x400c], desc[UR16][R190.64], P1 ;  /* 0x0400c000beee7fae */ /* 0x0003e20008921850 */
[----:B------:R-:W-:-:S03]  /*9e70*/  ULEA UR4, UR10, UR8, 0xd ;  /* 0x000000080a047291 */ /* 0x000fc6000f8e683f */
[----:B------:R-:W0:Y:S04]  /*9e80*/  LDGDEPBAR ;  /* 0x00000000000079af */ /* 0x000e280000000000 */
[----:B------:R-:W2:Y:S04]  /*9e90*/  LDL R191, [R1+0x5c] ;  /* 0x00005c0001bf7983 */ /* 0x000ea80000100800 */
[----:B------:R-:W3:Y:S01]  /*9ea0*/  LDL R238, [R1+0x60] ;  /* 0x0000600001ee7983 */ /* 0x000ee20000100800 */
[----:B-1----:R-:W1:Y:S02]  /*9eb0*/  S2R R190, SR_TID.X ;  /* 0x0000000000be7919 */ /* 0x002e640000002100 */
[----:B-1----:R-:W-:-:S04]  /*9ec0*/  LOP3.LUT R190, R190, 0x1f, RZ, 0xc0, !PT ;  /* 0x0000001fbebe7812 */ /* 0x002fc800078ec0ff */
[----:B------:R-:W-:-:S04]  /*9ed0*/  ISETP.GE.AND P1, PT, R190, R11, PT ;  /* 0x0000000bbe00720c */ /* 0x000fc80003f26270 */
[----:B------:R-:W-:-:S04]  /*9ee0*/  SEL R190, RZ, 0x4, P1 ;  /* 0x00000004ffbe7807 */ /* 0x000fc80000800000 */
[----:B------:R-:W-:-:S04]  /*9ef0*/  SEL R190, R190, RZ, !P0 ;  /* 0x000000ffbebe7207 */ /* 0x000fc80004000000 */
[----:B------:R-:W-:Y:S02]  /*9f00*/  ISETP.NE.U32.AND P0, PT, R190, RZ, PT ;  /* 0x000000ffbe00720c */ /* 0x000fe40003f05070 */
[----:B--2---:R-:W-:-:S05]  /*9f10*/  IADD3 R190, P1, R16, R191, RZ ;  /* 0x000000bf10be7210 */ /* 0x004fca0007f3e0ff */
[----:B---3--:R-:W-:Y:S02]  /*9f20*/  IMAD.X R191, R15, 0x1, R238, P1 ;  /* 0x000000010fbf7824 */ /* 0x008fe400008e06ee */
[----:B------:R-:W-:-:S05]  /*9f30*/  VIADD R238, R0, UR4 ;  /* 0x0000000400ee7c36 */ /* 0x000fca0008000000 */
[----:B------:R1:W-:Y:S04]  /*9f40*/  LDGSTS.E [R238+0x28000], desc[UR16][R190.64], P0 ;  /* 0x28000000beee7fae */ /* 0x0003e80008121850 */
[----:B------:R-:W1:Y:S02]  /*9f50*/  LDL R191, [R1+0x6c] ;  /* 0x00006c0001bf7983 */ /* 0x000e640000100800 */
[----:B-1----:R-:W-:Y:S02]  /*9f60*/  IADD3 R190, P1, R16, R191, RZ ;  /* 0x000000bf10be7210 */ /* 0x002fe40007f3e0ff */
[----:B------:R-:W2:Y:S03]  /*9f70*/  LDL R191, [R1+0x70] ;  /* 0x0000700001bf7983 */ /* 0x000ea60000100800 */
[----:B--2---:R-:W-:-:S05]  /*9f80*/  IMAD.X R191, R15, 0x1, R191, P1 ;  /* 0x000000010fbf7824 */ /* 0x004fca00008e06bf */
        /* <DEDUP_REMOVED lines=28> */
[----:B------:R-:W2:Y:S02]  /*a150*/  LDL R191, [R1+0xd0] ;  /* 0x0000d00001bf7983 */ /* 0x000ea40000100800 */
[----:B--2---:R-:W-:-:S05]  /*a160*/  IADD3.X R191, R15, R191, RZ, P1, !PT ;  /* 0x000000bf0fbf7210 */ /* 0x004fca0000ffe4ff */
[----:B------:R1:W-:Y:S04]  /*a170*/  LDGSTS.E [R238+0x29c00], desc[UR16][R190.64], P0 ;  /* 0x29c00000beee7fae */ /* 0x0003e80008121850 */
[----:B------:R-:W2:Y:S01]  /*a180*/  LDL R191, [R1+0x64] ;  /* 0x0000640001bf7983 */ /* 0x000ea20000100800 */
[----:B-1----:R-:W-:Y:S02]  /*a190*/  LOP3.LUT R238, R0, 0x40, RZ, 0x3c, !PT ;  /* 0x0000004000ee7812 */ /* 0x002fe400078e3cff */
[----:B--2---:R-:W-:Y:S02]  /*a1a0*/  IADD3 R190, P1, R16, R191, RZ ;  /* 0x000000bf10be7210 */ /* 0x004fe40007f3e0ff */
[----:B------:R-:W2:Y:S01]  /*a1b0*/  LDL R191, [R1+0x68] ;  /* 0x0000680001bf7983 */ /* 0x000ea20000100800 */
[----:B------:R-:W-:-:S02]  /*a1c0*/  VIADD R238, R238, UR4 ;  /* 0x00000004eeee7c36 */ /* 0x000fc40008000000 */
        /* <DEDUP_REMOVED lines=34> */
[----:B------:R-:W2:Y:S01]  /*a3f0*/  LDL R191, [R1+0xd8] ;  /* 0x0000d80001bf7983 */ /* 0x000ea20000100800 */
[----:B------:R-:W-:Y:S01]  /*a400*/  VIADD R187, R187, 0x1 ;  /* 0x00000001bbbb7836 */ /* 0x000fe20000000000 */
[----:B------:R-:W-:Y:S01]  /*a410*/  LEA R10, P2, R8, R10, 0x2 ;  /* 0x0000000a080a7211 */ /* 0x000fe200078410ff */
[----:B------:R-:W-:Y:S01]  /*a420*/  VIADD R11, R11, 0xffffffe0 ;  /* 0xffffffe00b0b7836 */ /* 0x000fe20000000000 */
[----:B--2---:R-:W-:-:S05]  /*a430*/  IADD3.X R191, R15, R191, RZ, P1, !PT ;  /* 0x000000bf0fbf7210 */ /* 0x004fca0000ffe4ff */
[----:B------:R1:W-:Y:S01]  /*a440*/  LDGSTS.E [R238+0x29e00], desc[UR16][R190.64], P0 ;  /* 0x29e00000beee7fae */ /* 0x0003e20008121850 */
[----:B------:R-:W-:Y:S02]  /*a450*/  ISETP.NE.U32.AND P0, PT, R186, R187, PT ;  /* 0x000000bbba00720c */ /* 0x000fe40003f05070 */
[C---:B------:R-:W-:Y:S01]  /*a460*/  LEA R16, P1, R9.reuse, R16, 0x2 ;  /* 0x0000001009107211 */ /* 0x040fe200078210ff */
[----:B------:R-:W0:Y:S01]  /*a470*/  LDGDEPBAR ;  /* 0x00000000000079af */ /* 0x000e220000000000 */
[----:B-1----:R-:W-:Y:S02]  /*a480*/  SHF.R.S32.HI R191, RZ, 0x1f, R8 ;  /* 0x0000001fffbf7819 */ /* 0x002fe40000011408 */
[----:B------:R-:W-:Y:S02]  /*a490*/  SHF.R.S32.HI R190, RZ, 0x1f, R9 ;  /* 0x0000001fffbe7819 */ /* 0x000fe40000011409 */
[----:B------:R-:W-:Y:S02]  /*a4a0*/  SHF.L.U64.HI R191, R8, 0x2, R191 ;  /* 0x0000000208bf7819 */ /* 0x000fe400000102bf */
[----:B------:R-:W-:-:S03]  /*a4b0*/  SHF.L.U64.HI R190, R9, 0x2, R190 ;  /* 0x0000000209be7819 */ /* 0x000fc600000102be */
[----:B------:R-:W-:Y:S02]  /*a4c0*/  IMAD.X R14, R14, 0x1, R191, P2 ;  /* 0x000000010e0e7824 */ /* 0x000fe400010e06bf */
[----:B------:R-:W-:Y:S01]  /*a4d0*/  IMAD.X R15, R15, 0x1, R190, P1 ;  /* 0x000000010f0f7824 */ /* 0x000fe200008e06be */
[----:B------:R-:W-:Y:S06]  /*a4e0*/  @P0 BRA `(.L_x_1) ;  /* 0xffffffdc00a80947 */ /* 0x000fec000383ffff */
.L_x_0:
[----:B------:R-:W1:Y:S01]  /*a4f0*/  S2R R8, SR_TID.X ;  /* 0x0000000000087919 */ /* 0x000e620000002100 */
[----:B------:R-:W-:Y:S02]  /*a500*/  WARPGROUP.DEPBAR.LE gsb0, 0x0 ;  /* 0x00008000000079c5 */ /* 0x000fe40000010000 */
[----:B------:R-:W-:-:S04]  /*a510*/  DEPBAR.LE SB0, 0x0 ;  /* 0x000080000000791a */ /* 0x000fc80000000000 */
[----:B------:R-:W-:Y:S01]  /*a520*/  IMAD.MOV.U32 R12, RZ, RZ, R120 ;  /* 0x000000ffff0c7224 */ /* 0x000fe200078e0078 */
[----:B------:R-:W-:Y:S01]  /*a530*/  MOV R18, R24 ;  /* 0x0000001800127202 */ /* 0x000fe20000000f00 */
[----:B------:R-:W-:Y:S01]  /*a540*/  IMAD.MOV.U32 R13, RZ, RZ, R122 ;  /* 0x000000ffff0d7224 */ /* 0x000fe200078e007a */
[----:B------:R-:W-:Y:S01]  /*a550*/  ULDC.64 UR4, c[0x0][0x220] ;  /* 0x0000880000047ab9 */ /* 0x000fe20000000a00 */
[----:B------:R-:W-:Y:S01]  /*a560*/  IMAD.MOV.U32 R14, RZ, RZ, R88 ;  /* 0x000000ffff0e7224 */ /* 0x000fe200078e0058 */
[-C--:B------:R-:W-:Y:S01]  /*a570*/  ISETP.GE.AND P2, PT, R5, R188.reuse, PT ;  /* 0x000000bc0500720c */ /* 0x080fe20003f46270 */
[----:B------:R-:W-:Y:S01]  /*a580*/  IMAD.MOV.U32 R15, RZ, RZ, R90 ;  /* 0x000000ffff0f7224 */ /* 0x000fe200078e005a */
[CC--:B------:R-:W-:Y:S01]  /*a590*/  ISETP.GE.AND P5, PT, R2.reuse, R189.reuse, PT ;  /* 0x000000bd0200720c */ /* 0x0c0fe20003fa6270 */
[C---:B------:R-:W-:Y:S01]  /*a5a0*/  VIADD R0, R2.reuse, 0x3f ;  /* 0x0000003f02007836 */ /* 0x040fe20000000000 */
[-C--:B------:R-:W-:Y:S01]  /*a5b0*/  ISETP.LT.AND P2, PT, R2, R189.reuse, !P2 ;  /* 0x000000bd0200720c */ /* 0x080fe20005741270 */
[----:B------:R-:W-:Y:S01]  /*a5c0*/  IMAD.MOV.U32 R16, RZ, RZ, R56 ;  /* 0x000000ffff107224 */ /* 0x000fe200078e0038 */
[----:B------:R-:W-:Y:S01]  /*a5d0*/  ISETP.LT.AND P5, PT, R7, R188, !P5 ;  /* 0x000000bc0700720c */ /* 0x000fe20006fa1270 */
[----:B------:R-:W-:Y:S01]  /*a5e0*/  IMAD.MOV.U32 R17, RZ, RZ, R58 ;  /* 0x000000ffff117224 */ /* 0x000fe200078e003a */
[----:B------:R-:W-:Y:S01]  /*a5f0*/  ISETP.GE.AND P0, PT, R0, R189, PT ;  /* 0x000000bd0000720c */ /* 0x000fe20003f06270 */
[----:B------:R-:W-:-:S02]  /*a600*/  VIADD R0, R2, 0x3 ;  /* 0x0000000302007836 */ /* 0x000fc40000000000 */
[----:B------:R-:W-:Y:S02]  /*a610*/  IMAD.MOV.U32 R19, RZ, RZ, R26 ;  /* 0x000000ffff137224 */ /* 0x000fe400078e001a */
[----:B------:R-:W-:Y:S01]  /*a620*/  IMAD.MOV.U32 R20, RZ, RZ, R121 ;  /* 0x000000ffff147224 */ /* 0x000fe200078e0079 */
[----:B------:R-:W-:Y:S01]  /*a630*/  ISETP.GE.AND P4, PT, R0, R189, PT ;  /* 0x000000bd0000720c */ /* 0x000fe20003f86270 */
[----:B------:R-:W-:Y:S02]  /*a640*/  IMAD.MOV.U32 R21, RZ, RZ, R123 ;  /* 0x000000ffff157224 */ /* 0x000fe400078e007b */
[----:B------:R-:W-:Y:S02]  /*a650*/  IMAD.MOV.U32 R22, RZ, RZ, R89 ;  /* 0x000000ffff167224 */ /* 0x000fe400078e0059 */
[----:B------:R-:W-:Y:S02]  /*a660*/  IMAD.MOV.U32 R23, RZ, RZ, R91 ;  /* 0x000000ffff177224 */ /* 0x000fe400078e005b */
[----:B-1----:R-:W-:-:S02]  /*a670*/  IMAD.SHL.U32 R3, R8, 0x10, RZ ;  /* 0x0000001008037824 */ /* 0x002fc400078e00ff */
[----:B------:R-:W-:Y:S02]  /*a680*/  IMAD.SHL.U32 R6, R8, 0x40, RZ ;  /* 0x0000004008067824 */ /* 0x000fe400078e00ff */
[----:B------:R-:W-:Y:S01]  /*a690*/  IMAD.MOV.U32 R56, RZ, RZ, R57 ;  /* 0x000000ffff387224 */ /* 0x000fe200078e0039 */
[----:B------:R-:W-:Y:S01]  /*a6a0*/  LOP3.LUT R3, R3, 0xf0, RZ, 0xc0, !PT ;  /* 0x000000f003037812 */ /* 0x000fe200078ec0ff */
[----:B------:R-:W-:Y:S01]  /*a6b0*/  IMAD.MOV.U32 R57, RZ, RZ, R59 ;  /* 0x000000ffff397224 */ /* 0x000fe200078e003b */
[----:B------:R-:W-:Y:S01]  /*a6c0*/  LOP3.LUT R6, R6, 0x400, RZ, 0xc0, !PT ;  /* 0x0000040006067812 */ /* 0x000fe200078ec0ff */
[----:B------:R-:W-:Y:S01]  /*a6d0*/  IMAD.MOV.U32 R58, RZ, RZ, R25 ;  /* 0x000000ffff3a7224 */ /* 0x000fe200078e0019 */
[----:B------:R-:W-:Y:S01]  /*a6e0*/  MOV R59, R27 ;  /* 0x0000001b003b7202 */ /* 0x000fe20000000f00 */
[----:B------:R-:W-:Y:S01]  /*a6f0*/  IMAD.MOV.U32 R88, RZ, RZ, R124 ;  /* 0x000000ffff587224 */ /* 0x000fe200078e007c */
[----:B------:R-:W-:Y:S01]  /*a700*/  IADD3 R3, R6, UR8, R3 ;  /* 0x0000000806037c10 */ /* 0x000fe2000fffe003 */
[----:B------:R-:W-:Y:S01]  /*a710*/  IMAD.MOV.U32 R89, RZ, RZ, R126 ;  /* 0x000000ffff597224 */ /* 0x000fe200078e007e */
[C---:B------:R-:W-:Y:S01]  /*a720*/  LOP3.LUT R6, R8.reuse, 0x60, RZ, 0xc0, !PT ;  /* 0x0000006008067812 */ /* 0x040fe200078ec0ff */
[----:B------:R-:W-:Y:S01]  /*a730*/  IMAD.MOV.U32 R90, RZ, RZ, R92 ;  /* 0x000000ffff5a7224 */ /* 0x000fe200078e005c */
[----:B------:R-:W-:Y:S01]  /*a740*/  LOP3.LUT R8, R8, 0x7f, RZ, 0xc0, !PT ;  /* 0x0000007f08087812 */ /* 0x000fe200078ec0ff */
[----:B------:R-:W-:-:S02]  /*a750*/  IMAD.MOV.U32 R91, RZ, RZ, R94 ;  /* 0x000000ffff5b7224 */ /* 0x000fc400078e005e */
[----:B------:R-:W-:Y:S01]  /*a760*/  IMAD R3, R6, 0x8, R3 ;  /* 0x0000000806037824 */ /* 0x000fe200078e0203 */
[----:B------:R-:W-:Y:S01]  /*a770*/  BAR.SYNC.DEFER_BLOCKING 0x0 ;  /* 0x0000000000007b1d */ /* 0x000fe20000010000 */
[----:B------:R-:W-:Y:S01]  /*a780*/  LEA R0, R8, UR8, 0x4 ;  /* 0x0000000808007c11 */ /* 0x000fe2000f8e20ff */
[----:B------:R-:W-:Y:S02]  /*a790*/  IMAD.MOV.U32 R120, RZ, RZ, R60 ;  /* 0x000000ffff787224 */ /* 0x000fe400078e003c */
[----:B------:R-:W-:Y:S02]  /*a7a0*/  IMAD.MOV.U32 R121, RZ, RZ, R62 ;  /* 0x000000ffff797224 */ /* 0x000fe400078e003e */
[----:B------:R-:W-:Y:S02]  /*a7b0*/  IMAD.MOV.U32 R122, RZ, RZ, R28 ;  /* 0x000000ffff7a7224 */ /* 0x000fe400078e001c */
[----:B------:R-:W1:Y:S01]  /*a7c0*/  LDC R6, c[0x0][0x244] ;  /* 0x00009100ff067b82 */ /* 0x000e620000000800 */
[----:B------:R-:W-:-:S02]  /*a7d0*/  IMAD.MOV.U32 R123, RZ, RZ, R30 ;  /* 0x000000ffff7b7224 */ /* 0x000fc400078e001e */
[----:B------:R-:W-:Y:S02]  /*a7e0*/  IMAD.MOV.U32 R92, RZ, RZ, R61 ;  /* 0x000000ffff5c7224 */ /* 0x000fe400078e003d */
[----:B------:R-:W-:Y:S02]  /*a7f0*/  IMAD.MOV.U32 R94, RZ, RZ, R29 ;  /* 0x000000ffff5e7224 */ /* 0x000fe400078e001d */
[----:B------:R-:W-:Y:S02]  /*a800*/  IMAD.MOV.U32 R124, RZ, RZ, R64 ;  /* 0x000000ffff7c7224 */ /* 0x000fe400078e0040 */
[----:B------:R-:W-:Y:S02]  /*a810*/  IMAD.MOV.U32 R126, RZ, RZ, R32 ;  /* 0x000000ffff7e7224 */ /* 0x000fe400078e0020 */
[----:B------:R-:W-:Y:S02]  /*a820*/  IMAD.MOV.U32 R152, RZ, RZ, R65 ;  /* 0x000000ffff987224 */ /* 0x000fe400078e0041 */
[----:B------:R-:W-:-:S02]  /*a830*/  IMAD.MOV.U32 R153, RZ, RZ, R67 ;  /* 0x000000ffff997224 */ /* 0x000fc400078e0043 */
[----:B------:R-:W-:Y:S01]  /*a840*/  IMAD.MOV.U32 R154, RZ, RZ, R33 ;  /* 0x000000ffff9a7224 */ /* 0x000fe200078e0021 */
[----:B------:R-:W-:Y:S01]  /*a850*/  STSM.16.M88.4 [R3], R12 ;  /* 0x0000000c03007844 */ /* 0x000fe20000000200 */
[----:B------:R-:W-:Y:S02]  /*a860*/  IMAD.MOV.U32 R155, RZ, RZ, R35 ;  /* 0x000000ffff9b7224 */ /* 0x000fe400078e0023 */
[----:B------:R-:W-:Y:S01]  /*a870*/  VIADD R4, R2, 0x1 ;  /* 0x0000000102047836 */ /* 0x000fe20000000000 */
[----:B------:R-:W-:Y:S04]  /*a880*/  BAR.SYNC.DEFER_BLOCKING 0x0 ;  /* 0x0000000000007b1d */ /* 0x000fe80000010000 */
[----:B------:R-:W-:Y:S02]  /*a890*/  ISETP.GE.AND P3, PT, R4, R189, PT ;  /* 0x000000bd0400720c */ /* 0x000fe40003f66270 */
[----:B------:R-:W-:-:S04]  /*a8a0*/  IADD3 R4, R2, 0x2, RZ ;  /* 0x0000000202047810 */ /* 0x000fc80007ffe0ff */
[----:B------:R-:W-:Y:S01]  /*a8b0*/  ISETP.GE.AND P1, PT, R4, R189, PT ;  /* 0x000000bd0400720c */ /* 0x000fe20003f26270 */
[----:B-1----:R-:W-:-:S04]  /*a8c0*/  IMAD R4, R5, R6, RZ ;  /* 0x0000000605047224 */ /* 0x002fc800078e02ff */
[----:B------:R-:W-:Y:S01]  /*a8d0*/  IMAD R6, R6, 0x80, R4 ;  /* 0x0000008006067824 */ /* 0x000fe200078e0204 */
[----:B------:R-:W1:Y:S01]  /*a8e0*/  LDS.128 R8, [R0] ;  /* 0x0000000000087984 */ /* 0x000e620000000c00 */
[----:B------:R-:W-:Y:S06]  /*a8f0*/  BAR.SYNC.DEFER_BLOCKING 0x0 ;  /* 0x0000000000007b1d */ /* 0x000fec0000010000 */
[----:B------:R-:W-:Y:S02]  /*a900*/  STSM.16.M88.4 [R3], R16 ;  /* 0x0000001003007844 */ /* 0x000fe40000000200 */
[----:B------:R-:W-:Y:S06]  /*a910*/  BAR.SYNC.DEFER_BLOCKING 0x0 ;  /* 0x0000000000007b1d */ /* 0x000fec0000010000 */
[----:B------:R-:W2:Y:S02]  /*a920*/  LDS.128 R12, [R0] ;  /* 0x00000000000c7984 */ /* 0x000ea40000000c00 */
[----:B------:R-:W-:Y:S06]  /*a930*/  BAR.SYNC.DEFER_BLOCKING 0x0 ;  /* 0x0000000000007b1d */ /* 0x000fec0000010000 */
[----:B------:R-:W-:Y:S02]  /*a940*/  STSM.16.M88.4 [R3], R20 ;  /* 0x0000001403007844 */ /* 0x000fe40000000200 */
[----:B------:R-:W-:Y:S06]  /*a950*/  BAR.SYNC.DEFER_BLOCKING 0x0 ;  /* 0x0000000000007b1d */ /* 0x000fec0000010000 */
[----:B------:R-:W3:Y:S02]  /*a960*/  LDS.128 R24, [R0] ;  /* 0x0000000000187984 */ /* 0x000ee40000000c00 */
[----:B------:R-:W-:Y:S06]  /*a970*/  BAR.SYNC.DEFER_BLOCKING 0x0 ;  /* 0x0000000000007b1d */ /* 0x000fec0000010000 */
[----:B------:R4:W-:Y:S02]  /*a980*/  STSM.16.M88.4 [R3], R56 ;  /* 0x0000003803007844 */ /* 0x0009e40000000200 */
[----:B------:R-:W-:Y:S01]  /*a990*/  BAR.SYNC.DEFER_BLOCKING 0x0 ;  /* 0x0000000000007b1d */ /* 0x000fe20000010000 */
[----:B----4-:R-:W-:Y:S01]  /*a9a0*/  MOV R56, R125 ;  /* 0x0000007d00387202 */ /* 0x010fe20000000f00 */
[----:B------:R-:W-:-:S02]  /*a9b0*/  IMAD.MOV.U32 R57, RZ, RZ, R127 ;  /* 0x000000ffff397224 */ /* 0x000fc400078e007f */
[----:B------:R-:W-:Y:S02]  /*a9c0*/  IMAD.MOV.U32 R58, RZ, RZ, R93 ;  /* 0x000000ffff3a7224 */ /* 0x000fe400078e005d */
[----:B------:R-:W-:Y:S02]  /*a9d0*/  IMAD.MOV.U32 R59, RZ, RZ, R95 ;  /* 0x000000ffff3b7224 */ /* 0x000fe400078e005f */
[----:B------:R-:W-:Y:S02]  /*a9e0*/  IMAD.MOV.U32 R93, RZ, RZ, R63 ;  /* 0x000000ffff5d7224 */ /* 0x000fe400078e003f */
[----:B------:R-:W-:Y:S02]  /*a9f0*/  IMAD.MOV.U32 R95, RZ, RZ, R31 ;  /* 0x000000ffff5f7224 */ /* 0x000fe400078e001f */
[----:B------:R-:W-:Y:S01]  /*aa00*/  IMAD.MOV.U32 R125, RZ, RZ, R66 ;  /* 0x000000ffff7d7224 */ /* 0x000fe200078e0042 */
[----:B------:R-:W4:Y:S01]  /*aa10*/  LDS.128 R20, [R0] ;  /* 0x0000000000147984 */ /* 0x000f220000000c00 */
[----:B------:R-:W-:Y:S01]  /*aa20*/  IMAD.MOV.U32 R127, RZ, RZ, R34 ;  /* 0x000000ffff7f7224 */ /* 0x000fe200078e0022 */
[----:B------:R-:W-:Y:S06]  /*aa30*/  BAR.SYNC.DEFER_BLOCKING 0x0 ;  /* 0x0000000000007b1d */ /* 0x000fec0000010000 */
[----:B------:R-:W-:Y:S02]  /*aa40*/  STSM.16.M88.4 [R3], R88 ;  /* 0x0000005803007844 */ /* 0x000fe40000000200 */
[----:B------:R-:W-:Y:S06]  /*aa50*/  BAR.SYNC.DEFER_BLOCKING 0x0 ;  /* 0x0000000000007b1d */ /* 0x000fec0000010000 */
[----:B------:R-:W5:Y:S02]  /*aa60*/  LDS.128 R16, [R0] ;  /* 0x0000000000107984 */ /* 0x000f640000000c00 */
[----:B------:R-:W-:Y:S06]  /*aa70*/  BAR.SYNC.DEFER_BLOCKING 0x0 ;  /* 0x0000000000007b1d */ /* 0x000fec0000010000 */
[----:B------:R1:W-:Y:S02]  /*aa80*/  STSM.16.M88.4 [R3], R120 ;  /* 0x0000007803007844 */ /* 0x0003e40000000200 */
[----:B------:R-:W-:Y:S01]  /*aa90*/  BAR.SYNC.DEFER_BLOCKING 0x0 ;  /* 0x0000000000007b1d */ /* 0x000fe20000010000 */
[----:B-1----:R-:W-:Y:S01]  /*aaa0*/  IMAD.MOV.U32 R120, RZ, RZ, R128 ;  /* 0x000000ffff787224 */ /* 0x002fe200078e0080 */
[----:B------:R-:W-:Y:S01]  /*aab0*/  MOV R121, R130 ;  /* 0x0000008200797202 */ /* 0x000fe20000000f00 */
[----:B------:R-:W-:Y:S01]  /*aac0*/  IMAD.MOV.U32 R122, RZ, RZ, R96 ;  /* 0x000000ffff7a7224 */ /* 0x000fe200078e0060 */
[----:B------:R-:W-:Y:S01]  /*aad0*/  MOV R130, R97 ;  /* 0x0000006100827202 */ /* 0x000fe20000000f00 */
[----:B------:R-:W-:-:S02]  /*aae0*/  IMAD.MOV.U32 R123, RZ, RZ, R98 ;  /* 0x000000ffff7b7224 */ /* 0x000fc400078e0062 */
[----:B------:R-:W-:Y:S02]  /*aaf0*/  IMAD.MOV.U32 R128, RZ, RZ, R129 ;  /* 0x000000ffff807224 */ /* 0x000fe400078e0081 */
[----:B------:R-:W-:Y:S02]  /*ab00*/  IMAD.MOV.U32 R129, RZ, RZ, R131 ;  /* 0x000000ffff817224 */ /* 0x000fe400078e0083 */
[----:B------:R-:W-:Y:S01]  /*ab10*/  IMAD.MOV.U32 R131, RZ, RZ, R99 ;  /* 0x000000ffff837224 */ /* 0x000fe200078e0063 */
[----:B------:R-:W1:Y:S01]  /*ab20*/  LDS.128 R88, [R0] ;  /* 0x0000000000587984 */ /* 0x000e620000000c00 */
[----:B------:R-:W-:Y:S06]  /*ab30*/  BAR.SYNC.DEFER_BLOCKING 0x0 ;  /* 0x0000000000007b1d */ /* 0x000fec0000010000 */
[----:B------:R-:W-:Y:S02]  /*ab40*/  STSM.16.M88.4 [R3], R56 ;  /* 0x0000003803007844 */ /* 0x000fe40000000200 */
[----:B------:R-:W-:Y:S06]  /*ab50*/  BAR.SYNC.DEFER_BLOCKING 0x0 ;  /* 0x0000000000007b1d */ /* 0x000fec0000010000 */
[----:B------:R-:W1:Y:S02]  /*ab60*/  LDS.128 R60, [R0] ;  /* 0x00000000003c7984 */ /* 0x000e640000000c00 */
[----:B------:R-:W-:Y:S06]  /*ab70*/  BAR.SYNC.DEFER_BLOCKING 0x0 ;  /* 0x0000000000007b1d */ /* 0x000fec0000010000 */
[----:B------:R-:W-:Y:S02]  /*ab80*/  STSM.16.M88.4 [R3], R92 ;  /* 0x0000005c03007844 */ /* 0x000fe40000000200 */
[----:B------:R-:W-:Y:S06]  /*ab90*/  BAR.SYNC.DEFER_BLOCKING 0x0 ;  /* 0x0000000000007b1d */ /* 0x000fec0000010000 */
[----:B------:R-:W1:Y:S02]  /*aba0*/  LDS.128 R56, [R0] ;  /* 0x0000000000387984 */ /* 0x000e640000000c00 */
[----:B------:R-:W-:Y:S06]  /*abb0*/  BAR.SYNC.DEFER_BLOCKING 0x0 ;  /* 0x0000000000007b1d */ /* 0x000fec0000010000 */
[----:B------:R2:W-:Y:S02]  /*abc0*/  STSM.16.M88.4 [R3], R120 ;  /* 0x0000007803007844 */ /* 0x0005e40000000200 */
[----:B------:R-:W-:Y:S01]  /*abd0*/  BAR.SYNC.DEFER_BLOCKING 0x0 ;  /* 0x0000000000007b1d */ /* 0x000fe20000010000 */
[----:B--2---:R-:W-:Y:S01]  /*abe0*/  IMAD.MOV.U32 R120, RZ, RZ, R132 ;  /* 0x000000ffff787224 */ /* 0x004fe200078e0084 */
[----:B------:R-:W-:Y:S01]  /*abf0*/  MOV R123, R102 ;  /* 0x00000066007b7202 */ /* 0x000fe20000000f00 */
[----:B------:R-:W-:Y:S01]  /*ac00*/  IMAD.MOV.U32 R121, RZ, RZ, R134 ;  /* 0x000000ffff797224 */ /* 0x000fe200078e0086 */
[----:B------:R-:W-:Y:S01]  /*ac10*/  MOV R132, R69 ;  /* 0x0000004500847202 */ /* 0x000fe20000000f00 */
[----:B------:R-:W-:-:S02]  /*ac20*/  IMAD.MOV.U32 R122, RZ, RZ, R100 ;  /* 0x000000ffff7a7224 */ /* 0x000fc400078e0064 */
[----:B------:R-:W-:Y:S01]  /*ac30*/  IMAD.MOV.U32 R134, RZ, RZ, R37 ;  /* 0x000000ffff867224 */ /* 0x000fe200078e0025 */
[----:B------:R-:W2:Y:S01]  /*ac40*/  LDS.128 R28, [R0] ;  /* 0x00000000001c7984 */ /* 0x000ea20000000c00 */
[----:B------:R-:W-:Y:S06]  /*ac50*/  BAR.SYNC.DEFER_BLOCKING 0x0 ;  /* 0x0000000000007b1d */ /* 0x000fec0000010000 */
[----:B------:R3:W-:Y:S02]  /*ac60*/  STSM.16.M88.4 [R3], R124 ;  /* 0x0000007c03007844 */ /* 0x0007e40000000200 */
[----:B------:R-:W-:Y:S01]  /*ac70*/  BAR.SYNC.DEFER_BLOCKING 0x0 ;  /* 0x0000000000007b1d */ /* 0x000fe20000010000 */
[----:B---3--:R-:W-:-:S02]  /*ac80*/  IMAD.MOV.U32 R124, RZ, RZ, R68 ;  /* 0x000000ffff7c7224 */ /* 0x008fc400078e0044 */
[----:B------:R-:W-:Y:S02]  /*ac90*/  IMAD.MOV.U32 R125, RZ, RZ, R70 ;  /* 0x000000ffff7d7224 */ /* 0x000fe400078e0046 */
[----:B------:R-:W-:Y:S02]  /*aca0*/  IMAD.MOV.U32 R126, RZ, RZ, R36 ;  /* 0x000000ffff7e7224 */ /* 0x000fe400078e0024 */
[----:B------:R-:W-:Y:S01]  /*acb0*/  IMAD.MOV.U32 R127, RZ, RZ, R38 ;  /* 0x000000ffff7f7224 */ /* 0x000fe200078e0026 */
[----:B------:R-:W3:Y:S01]  /*acc0*/  LDS.128 R96, [R0] ;  /* 0x0000000000607984 */ /* 0x000ee20000000c00 */
[----:B------:R-:W-:Y:S06]  /*acd0*/  BAR.SYNC.DEFER_BLOCKING 0x0 ;  /* 0x0000000000007b1d */ /* 0x000fec0000010000 */
[----:B------:R4:W-:Y:S02]  /*ace0*/  STSM.16.M88.4 [R3], R128 ;  /* 0x0000008003007844 */ /* 0x0009e40000000200 */
[----:B------:R-:W-:Y:S01]  /*acf0*/  BAR.SYNC.DEFER_BLOCKING 0x0 ;  /* 0x0000000000007b1d */ /* 0x000fe20000010000 */
[----:B----4-:R-:W-:-:S02]  /*ad00*/  IMAD.MOV.U32 R128, RZ, RZ, R133 ;  /* 0x000000ffff807224 */ /* 0x010fc400078e0085 */
[----:B------:R-:W-:Y:S02]  /*ad10*/  IMAD.MOV.U32 R129, RZ, RZ, R135 ;  /* 0x000000ffff817224 */ /* 0x000fe400078e0087 */
[----:B------:R-:W-:Y:S02]  /*ad20*/  IMAD.MOV.U32 R130, RZ, RZ, R101 ;  /* 0x000000ffff827224 */ /* 0x000fe400078e0065 */
[----:B------:R-:W-:Y:S02]  /*ad30*/  IMAD.MOV.U32 R131, RZ, RZ, R103 ;  /* 0x000000ffff837224 */ /* 0x000fe400078e0067 */
[----:B------:R-:W-:Y:S02]  /*ad40*/  IMAD.MOV.U32 R133, RZ, RZ, R71 ;  /* 0x000000ffff857224 */ /* 0x000fe400078e0047 */
[----:B------:R-:W-:Y:S01]  /*ad50*/  IMAD.MOV.U32 R135, RZ, RZ, R39 ;  /* 0x000000ffff877224 */ /* 0x000fe200078e0027 */
[----:B------:R-:W4:Y:S01]  /*ad60*/  LDS.128 R92, [R0] ;  /* 0x00000000005c7984 */ /* 0x000f220000000c00 */
[----:B------:R-:W-:Y:S06]  /*ad70*/  BAR.SYNC.DEFER_BLOCKING 0x0 ;  /* 0x0000000000007b1d */ /* 0x000fec0000010000 */
[----:B------:R5:W-:Y:S02]  /*ad80*/  STSM.16.M88.4 [R3], R152 ;  /* 0x0000009803007844 */ /* 0x000be40000000200 */
[----:B------:R-:W-:Y:S01]  /*ad90*/  BAR.SYNC.DEFER_BLOCKING 0x0 ;  /* 0x0000000000007b1d */ /* 0x000fe20000010000 */
[----:B-----5:R-:W-:Y:S01]  /*ada0*/  MOV R152, R72 ;  /* 0x0000004800987202 */ /* 0x020fe20000000f00 */
[----:B------:R-:W-:-:S02]  /*adb0*/  IMAD.MOV.U32 R153, RZ, RZ, R74 ;  /* 0x000000ffff997224 */ /* 0x000fc400078e004a */
[----:B------:R-:W-:Y:S02]  /*adc0*/  IMAD.MOV.U32 R154, RZ, RZ, R40 ;  /* 0x000000ffff9a7224 */ /* 0x000fe400078e0028 */
[----:B------:R-:W-:Y:S01]  /*add0*/  IMAD.MOV.U32 R155, RZ, RZ, R42 ;  /* 0x000000ffff9b7224 */ /* 0x000fe200078e002a */
[----:B------:R-:W5:Y:S01]  /*ade0*/  LDS.128 R64, [R0] ;  /* 0x0000000000407984 */ /* 0x000f620000000c00 */
[----:B------:R-:W-:Y:S06]  /*adf0*/  BAR.SYNC.DEFER_BLOCKING 0x0 ;  /* 0x0000000000007b1d */ /* 0x000fec0000010000 */
[----:B------:R-:W-:Y:S02]  /*ae00*/  STSM.16.M88.4 [R3], R120 ;  /* 0x0000007803007844 */ /* 0x000fe40000000200 */
[----:B------:R-:W-:Y:S06]  /*ae10*/  BAR.SYNC.DEFER_BLOCKING 0x0 ;  /* 0x0000000000007b1d */ /* 0x000fec0000010000 */
[----:B------:R-:W5:Y:S02]  /*ae20*/  LDS.128 R32, [R0] ;  /* 0x0000000000207984 */ /* 0x000f640000000c00 */
[----:B------:R-:W-:Y:S06]  /*ae30*/  BAR.SYNC.DEFER_BLOCKING 0x0 ;  /* 0x0000000000007b1d */ /* 0x000fec0000010000 */
[----:B------:R1:W-:Y:S02]  /*ae40*/  STSM.16.M88.4 [R3], R124 ;  /* 0x0000007c03007844 */ /* 0x0003e40000000200 */
[----:B------:R-:W-:Y:S01]  /*ae50*/  BAR.SYNC.DEFER_BLOCKING 0x0 ;  /* 0x0000000000007b1d */ /* 0x000fe20000010000 */
[----:B-1----:R-:W-:-:S02]  /*ae60*/  IMAD.MOV.U32 R124, RZ, RZ, R136 ;  /* 0x000000ffff7c7224 */ /* 0x002fc400078e0088 */
[----:B------:R-:W-:Y:S02]  /*ae70*/  IMAD.MOV.U32 R125, RZ, RZ, R138 ;  /* 0x000000ffff7d7224 */ /* 0x000fe400078e008a */
[----:B------:R-:W-:Y:S02]  /*ae80*/  IMAD.MOV.U32 R126, RZ, RZ, R104 ;  /* 0x000000ffff7e7224 */ /* 0x000fe400078e0068 */
[----:B------:R-:W-:Y:S02]  /*ae90*/  IMAD.MOV.U32 R127, RZ, RZ, R106 ;  /* 0x000000ffff7f7224 */ /* 0x000fe400078e006a */
[----:B------:R-:W-:Y:S01]  /*aea0*/  IMAD.MOV.U32 R136, RZ, RZ, R140 ;  /* 0x000000ffff887224 */ /* 0x000fe200078e008c */
[----:B------:R-:W-:Y:S01]  /*aeb0*/  MOV R140, R77 ;  /* 0x0000004d008c7202 */ /* 0x000fe20000000f00 */
[----:B------:R-:W-:Y:S01]  /*aec0*/  IMAD.MOV.U32 R138, RZ, RZ, R108 ;  /* 0x000000ffff8a7224 */ /* 0x000fe200078e006c */
[----:B------:R-:W1:Y:S01]  /*aed0*/  LDS.128 R120, [R0] ;  /* 0x0000000000787984 */ /* 0x000e620000000c00 */
[----:B------:R-:W-:Y:S06]  /*aee0*/  BAR.SYNC.DEFER_BLOCKING 0x0 ;  /* 0x0000000000007b1d */ /* 0x000fec0000010000 */
[----:B------:R2:W-:Y:S02]  /*aef0*/  STSM.16.M88.4 [R3], R128 ;  /* 0x0000008003007844 */ /* 0x0005e40000000200 */
[----:B------:R-:W-:Y:S01]  /*af00*/  BAR.SYNC.DEFER_BLOCKING 0x0 ;  /* 0x0000000000007b1d */ /* 0x000fe20000010000 */
[----:B--2---:R-:W-:-:S02]  /*af10*/  IMAD.MOV.U32 R128, RZ, RZ, R137 ;  /* 0x000000ffff807224 */ /* 0x004fc400078e0089 */
[----:B------:R-:W-:Y:S02]  /*af20*/  IMAD.MOV.U32 R129, RZ, RZ, R139 ;  /* 0x000000ffff817224 */ /* 0x000fe400078e008b */
[----:B------:R-:W-:Y:S02]  /*af30*/  IMAD.MOV.U32 R130, RZ, RZ, R105 ;  /* 0x000000ffff827224 */ /* 0x000fe400078e0069 */
[----:B------:R-:W-:Y:S02]  /*af40*/  IMAD.MOV.U32 R131, RZ, RZ, R107 ;  /* 0x000000ffff837224 */ /* 0x000fe400078e006b */
[----:B------:R-:W-:Y:S02]  /*af50*/  IMAD.MOV.U32 R137, RZ, RZ, R142 ;  /* 0x000000ffff897224 */ /* 0x000fe400078e008e */
[----:B------:R-:W-:Y:S01]  /*af60*/  IMAD.MOV.U32 R139, RZ, RZ, R110 ;  /* 0x000000ffff8b7224 */ /* 0x000fe200078e006e */
[----:B------:R-:W2:Y:S01]  /*af70*/  LDS.128 R100, [R0] ;  /* 0x0000000000647984 */ /* 0x000ea20000000c00 */
[----:B------:R-:W-:Y:S01]  /*af80*/  IMAD.MOV.U32 R142, RZ, RZ, R45 ;  /* 0x000000ffff8e7224 */ /* 0x000fe200078e002d */
[----:B------:R-:W-:Y:S06]  /*af90*/  BAR.SYNC.DEFER_BLOCKING 0x0 ;  /* 0x0000000000007b1d */ /* 0x000fec0000010000 */
[----:B------:R3:W-:Y:S02]  /*afa0*/  STSM.16.M88.4 [R3], R132 ;  /* 0x0000008403007844 */ /* 0x0007e40000000200 */
[----:B------:R-:W-:Y:S01]  /*afb0*/  BAR.SYNC.DEFER_BLOCKING 0x0 ;  /* 0x0000000000007b1d */ /* 0x000fe20000010000 */
[----:B---3--:R-:W-:Y:S01]  /*afc0*/  MOV R132, R73 ;  /* 0x0000004900847202 */ /* 0x008fe20000000f00 */
[----:B------:R-:W-:-:S02]  /*afd0*/  IMAD.MOV.U32 R133, RZ, RZ, R75 ;  /* 0x000000ffff857224 */ /* 0x000fc400078e004b */
[----:B------:R-:W-:Y:S02]  /*afe0*/  IMAD.MOV.U32 R134, RZ, RZ, R41 ;  /* 0x000000ffff867224 */ /* 0x000fe400078e0029 */
[----:B------:R-:W-:Y:S01]  /*aff0*/  IMAD.MOV.U32 R135, RZ, RZ, R43 ;  /* 0x000000ffff877224 */ /* 0x000fe200078e002b */
[----:B------:R-:W3:Y:S01]  /*b000*/  LDS.128 R68, [R0] ;  /* 0x0000000000447984 */ /* 0x000ee20000000c00 */
        /* <DEDUP_REMOVED lines=10> */
[----:B------:R-:W-:Y:S01]  /*b0b0*/  IMAD.MOV.U32 R155, RZ, RZ, R46 ;  /* 0x000000ffff9b7224 */ /* 0x000fe200078e002e */
[----:B------:R-:W4:Y:S01]  /*b0c0*/  LDS.128 R124, [R0] ;  /* 0x00000000007c7984 */ /* 0x000f220000000c00 */
[----:B------:R-:W-:Y:S06]  /*b0d0*/  BAR.SYNC.DEFER_BLOCKING 0x0 ;  /* 0x0000000000007b1d */ /* 0x000fec0000010000 */
[----:B------:R-:W-:Y:S02]  /*b0e0*/  STSM.16.M88.4 [R3], R128 ;  /* 0x0000008003007844 */ /* 0x000fe40000000200 */
[----:B------:R-:W-:Y:S06]  /*b0f0*/  BAR.SYNC.DEFER_BLOCKING 0x0 ;  /* 0x0000000000007b1d */ /* 0x000fec0000010000 */
[----:B------:R-:W4:Y:S02]  /*b100*/  LDS.128 R104, [R0] ;  /* 0x0000000000687984 */ /* 0x000f240000000c00 */
[----:B------:R-:W-:Y:S06]  /*b110*/  BAR.SYNC.DEFER_BLOCKING 0x0 ;  /* 0x0000000000007b1d */ /* 0x000fec0000010000 */
[----:B------:R5:W-:Y:S02]  /*b120*/  STSM.16.M88.4 [R3], R132 ;  /* 0x0000008403007844 */ /* 0x000be40000000200 */
[----:B------:R-:W-:Y:S01]  /*b130*/  BAR.SYNC.DEFER_BLOCKING 0x0 ;  /* 0x0000000000007b1d */ /* 0x000fe20000010000 */
[----:B-----5:R-:W-:-:S02]  /*b140*/  IMAD.MOV.U32 R132, RZ, RZ, R141 ;  /* 0x000000ffff847224 */ /* 0x020fc400078e008d */
[----:B------:R-:W-:Y:S02]  /*b150*/  IMAD.MOV.U32 R133, RZ, RZ, R143 ;  /* 0x000000ffff857224 */ /* 0x000fe400078e008f */
[----:B------:R-:W-:Y:S02]  /*b160*/  IMAD.MOV.U32 R134, RZ, RZ, R109 ;  /* 0x000000ffff867224 */ /* 0x000fe400078e006d */
[----:B------:R-:W-:Y:S02]  /*b170*/  IMAD.MOV.U32 R135, RZ, RZ, R111 ;  /* 0x000000ffff877224 */ /* 0x000fe400078e006f */
[----:B------:R-:W-:Y:S02]  /*b180*/  IMAD.MOV.U32 R141, RZ, RZ, R79 ;  /* 0x000000ffff8d7224 */ /* 0x000fe400078e004f */
[----:B------:R-:W-:Y:S01]  /*b190*/  IMAD.MOV.U32 R143, RZ, RZ, R47 ;  /* 0x000000ffff8f7224 */ /* 0x000fe200078e002f */
[----:B------:R-:W5:Y:S01]  /*b1a0*/  LDS.128 R72, [R0] ;  /* 0x0000000000487984 */ /* 0x000f620000000c00 */
[----:B------:R-:W-:Y:S06]  /*b1b0*/  BAR.SYNC.DEFER_BLOCKING 0x0 ;  /* 0x0000000000007b1d */ /* 0x000fec0000010000 */
[----:B------:R1:W-:Y:S02]  /*b1c0*/  STSM.16.M88.4 [R3], R136 ;  /* 0x0000008803007844 */ /* 0x0003e40000000200 */
[----:B------:R-:W-:Y:S01]  /*b1d0*/  BAR.SYNC.DEFER_BLOCKING 0x0 ;  /* 0x0000000000007b1d */ /* 0x000fe20000010000 */
[----:B-1----:R-:W-:-:S02]  /*b1e0*/  IMAD.MOV.U32 R136, RZ, RZ, R144 ;  /* 0x000000ffff887224 */ /* 0x002fc400078e0090 */
[----:B------:R-:W-:Y:S02]  /*b1f0*/  IMAD.MOV.U32 R137, RZ, RZ, R146 ;  /* 0x000000ffff897224 */ /* 0x000fe400078e0092 */
[----:B------:R-:W-:Y:S02]  /*b200*/  IMAD.MOV.U32 R138, RZ, RZ, R112 ;  /* 0x000000ffff8a7224 */ /* 0x000fe400078e0070 */
[----:B------:R-:W-:Y:S02]  /*b210*/  IMAD.MOV.U32 R139, RZ, RZ, R114 ;  /* 0x000000ffff8b7224 */ /* 0x000fe400078e0072 */
[----:B------:R-:W-:Y:S02]  /*b220*/  IMAD.MOV.U32 R144, RZ, RZ, R148 ;  /* 0x000000ffff907224 */ /* 0x000fe400078e0094 */
[----:B------:R-:W-:Y:S01]  /*b230*/  IMAD.MOV.U32 R146, RZ, RZ, R116 ;  /* 0x000000ffff927224 */ /* 0x000fe200078e0074 */
[----:B------:R-:W1:Y:S01]  /*b240*/  LDS.128 R40, [R0] ;  /* 0x0000000000287984 */ /* 0x000e620000000c00 */
[----:B------:R-:W-:Y:S01]  /*b250*/  IMAD.MOV.U32 R148, RZ, RZ, R85 ;  /* 0x000000ffff947224 */ /* 0x000fe200078e0055 */
[----:B------:R-:W-:Y:S06]  /*b260*/  BAR.SYNC.DEFER_BLOCKING 0x0 ;  /* 0x0000000000007b1d */ /* 0x000fec0000010000 */
[----:B------:R2:W-:Y:S02]  /*b270*/  STSM.16.M88.4 [R3], R152 ;  /* 0x0000009803007844 */ /* 0x0005e40000000200 */
[----:B------:R-:W-:Y:S01]  /*b280*/  BAR.SYNC.DEFER_BLOCKING 0x0 ;  /* 0x0000000000007b1d */ /* 0x000fe20000010000 */
[----:B--2---:R-:W-:Y:S01]  /*b290*/  MOV R152, R80 ;  /* 0x0000005000987202 */ /* 0x004fe20000000f00 */
[----:B------:R-:W-:-:S02]  /*b2a0*/  IMAD.MOV.U32 R153, RZ, RZ, R82 ;  /* 0x000000ffff997224 */ /* 0x000fc400078e0052 */
[----:B------:R-:W-:Y:S02]  /*b2b0*/  IMAD.MOV.U32 R154, RZ, RZ, R48 ;  /* 0x000000ffff9a7224 */ /* 0x000fe400078e0030 */
[----:B------:R-:W-:Y:S01]  /*b2c0*/  IMAD.MOV.U32 R155, RZ, RZ, R50 ;  /* 0x000000ffff9b7224 */ /* 0x000fe200078e0032 */
[----:B------:R-:W2:Y:S01]  /*b2d0*/  LDS.128 R128, [R0] ;  /* 0x0000000000807984 */ /* 0x000ea20000000c00 */
[----:B------:R-:W-:Y:S06]  /*b2e0*/  BAR.SYNC.DEFER_BLOCKING 0x0 ;  /* 0x0000000000007b1d */ /* 0x000fec0000010000 */
[----:B------:R-:W-:Y:S02]  /*b2f0*/  STSM.16.M88.4 [R3], R132 ;  /* 0x0000008403007844 */ /* 0x000fe40000000200 */
[----:B------:R-:W-:Y:S06]  /*b300*/  BAR.SYNC.DEFER_BLOCKING 0x0 ;  /* 0x0000000000007b1d */ /* 0x000fec0000010000 */
[----:B------:R-:W2:Y:S02]  /*b310*/  LDS.128 R108, [R0] ;  /* 0x00000000006c7984 */ /* 0x000ea40000000c00 */
[----:B------:R-:W-:Y:S06]  /*b320*/  BAR.SYNC.DEFER_BLOCKING 0x0 ;  /* 0x0000000000007b1d */ /* 0x000fec0000010000 */
[----:B------:R3:W-:Y:S02]  /*b330*/  STSM.16.M88.4 [R3], R140 ;  /* 0x0000008c03007844 */ /* 0x0007e40000000200 */
[----:B------:R-:W-:Y:S01]  /*b340*/  BAR.SYNC.DEFER_BLOCKING 0x0 ;  /* 0x0000000000007b1d */ /* 0x000fe20000010000 */
[----:B---3--:R-:W-:-:S02]  /*b350*/  IMAD.MOV.U32 R142, RZ, RZ, R113 ;  /* 0x000000ffff8e7224 */ /* 0x008fc400078e0071 */
[----:B------:R-:W-:Y:S02]  /*b360*/  IMAD.MOV.U32 R143, RZ, RZ, R115 ;  /* 0x000000ffff8f7224 */ /* 0x000fe400078e0073 */
[----:B------:R-:W-:Y:S02]  /*b370*/  IMAD.MOV.U32 R140, RZ, RZ, R145 ;  /* 0x000000ffff8c7224 */ /* 0x000fe400078e0091 */
[----:B------:R-:W-:Y:S02]  /*b380*/  IMAD.MOV.U32 R141, RZ, RZ, R147 ;  /* 0x000000ffff8d7224 */ /* 0x000fe400078e0093 */
[----:B------:R-:W-:Y:S02]  /*b390*/  IMAD.MOV.U32 R145, RZ, RZ, R150 ;  /* 0x000000ffff917224 */ /* 0x000fe400078e0096 */
[----:B------:R-:W-:Y:S01]  /*b3a0*/  IMAD.MOV.U32 R147, RZ, RZ, R118 ;  /* 0x000000ffff937224 */ /* 0x000fe200078e0076 */
[----:B------:R-:W3:Y:S01]  /*b3b0*/  LDS.128 R76, [R0] ;  /* 0x00000000004c7984 */ /* 0x000ee20000000c00 */
[----:B------:R-:W-:Y:S01]  /*b3c0*/  IMAD.MOV.U32 R150, RZ, RZ, R53 ;  /* 0x000000ffff967224 */ /* 0x000fe200078e0035 */
        /* <DEDUP_REMOVED lines=21> */
[----:B------:R1:W-:Y:S02]  /*b520*/  STSM.16.M88.4 [R3], R136 ;  /* 0x0000008803007844 */ /* 0x0003e40000000200 */
[----:B------:R-:W-:Y:S01]  /*b530*/  BAR.SYNC.DEFER_BLOCKING 0x0 ;  /* 0x0000000000007b1d */ /* 0x000fe20000010000 */
[----:B-1----:R-:W-:-:S04]  /*b540*/  LEA R136, P6, R4, UR4, 0x2 ;  /* 0x0000000404887c11 */ /* 0x002fc8000f8c10ff */
[----:B------:R-:W-:Y:S01]  /*b550*/  LEA.HI.X.SX32 R137, R4, UR5, 0x2, P6 ;  /* 0x0000000504897c11 */ /* 0x000fe2000b0f16ff */
[----:B------:R-:W-:Y:S01]  /*b560*/  VIADD R4, R2, 0x4 ;  /* 0x0000000402047836 */ /* 0x000fe20000000000 */
[----:B------:R-:W-:Y:S01]  /*b570*/  LEA R138, P6, R6, UR4, 0x2 ;  /* 0x00000004068a7c11 */ /* 0x000fe2000f8c10ff */
[----:B------:R-:W-:-:S03]  /*b580*/  ULDC UR4, c[0x0][0x248] ;  /* 0x0000920000047ab9 */ /* 0x000fc60000000800 */
[----:B------:R-:W-:Y:S01]  /*b590*/  LEA.HI.X.SX32 R139, R6, UR5, 0x2, P6 ;  /* 0x00000005068b7c11 */ /* 0x000fe2000b0f16ff */
[----:B------:R-:W1:Y:S01]  /*b5a0*/  LDS.128 R80, [R0] ;  /* 0x0000000000507984 */ /* 0x000e620000000c00 */
[----:B------:R-:W-:Y:S01]  /*b5b0*/  BAR.SYNC.DEFER_BLOCKING 0x0 ;  /* 0x0000000000007b1d */ /* 0x000fe20000010000 */
[-C--:B------:R-:W-:Y:S02]  /*b5c0*/  ISETP.LT.AND P6, PT, R5, R188.reuse, !P3 ;  /* 0x000000bc0500720c */ /* 0x080fe40005fc1270 */
[----:B------:R-:W-:-:S03]  /*b5d0*/  ISETP.LT.AND P3, PT, R7, R188, !P3 ;  /* 0x000000bc0700720c */ /* 0x000fc60005f61270 */
[----:B------:R2:W-:Y:S02]  /*b5e0*/  STSM.16.M88.4 [R3], R144 ;  /* 0x0000009003007844 */ /* 0x0005e40000000200 */
[----:B------:R-:W-:Y:S01]  /*b5f0*/  BAR.SYNC.DEFER_BLOCKING 0x0 ;  /* 0x0000000000007b1d */ /* 0x000fe20000010000 */
[----:B--2---:R-:W-:Y:S01]  /*b600*/  IMAD.MOV.U32 R146, RZ, RZ, R117 ;  /* 0x000000ffff927224 */ /* 0x004fe200078e0075 */
[----:B------:R-:W-:Y:S01]  /*b610*/  MOV R147, R119 ;  /* 0x0000007700937202 */ /* 0x000fe20000000f00 */
[----:B------:R-:W-:Y:S02]  /*b620*/  IMAD.MOV.U32 R144, RZ, RZ, R149 ;  /* 0x000000ffff907224 */ /* 0x000fe400078e0095 */
[----:B------:R-:W-:Y:S02]  /*b630*/  IMAD.MOV.U32 R145, RZ, RZ, R151 ;  /* 0x000000ffff917224 */ /* 0x000fe400078e0097 */
[----:B------:R-:W-:Y:S02]  /*b640*/  IMAD.MOV.U32 R151, RZ, RZ, R55 ;  /* 0x000000ffff977224 */ /* 0x000fe400078e0037 */
[----:B------:R-:W-:Y:S01]  /*b650*/  IMAD.MOV.U32 R149, RZ, RZ, R87 ;  /* 0x000000ffff957224 */ /* 0x000fe200078e0057 */
[----:B------:R-:W2:Y:S01]  /*b660*/  LDS.128 R48, [R0] ;  /* 0x0000000000307984 */ /* 0x000ea20000000c00 */
[----:B------:R-:W-:Y:S06]  /*b670*/  BAR.SYNC.DEFER_BLOCKING 0x0 ;  /* 0x0000000000007b1d */ /* 0x000fec0000010000 */
[----:B------:R3:W-:Y:S02]  /*b680*/  STSM.16.M88.4 [R3], R140 ;  /* 0x0000008c03007844 */ /* 0x0007e40000000200 */
[----:B------:R-:W-:Y:S01]  /*b690*/  BAR.SYNC.DEFER_BLOCKING 0x0 ;  /* 0x0000000000007b1d */ /* 0x000fe20000010000 */
[----:B---3--:R-:W-:-:S04]  /*b6a0*/  IMAD R141, R2, UR4, RZ ;  /* 0x00000004028d7c24 */ /* 0x008fc8000f8e02ff */
[----:B------:R-:W-:-:S04]  /*b6b0*/  IMAD.WIDE R84, R141, 0x4, R136 ;  /* 0x000000048d547825 */ /* 0x000fc800078e0288 */
[C---:B------:R-:W-:Y:S01]  /*b6c0*/  IMAD.WIDE R86, R141.reuse, 0x4, R138 ;  /* 0x000000048d567825 */ /* 0x040fe200078e028a */
[----:B------:R-:W3:Y:S01]  /*b6d0*/  LDS.128 R116, [R0] ;  /* 0x0000000000747984 */ /* 0x000ee20000000c00 */
[----:B------:R-:W-:Y:S06]  /*b6e0*/  BAR.SYNC.DEFER_BLOCKING 0x0 ;  /* 0x0000000000007b1d */ /* 0x000fec0000010000 */
[----:B------:R4:W-:Y:S02]  /*b6f0*/  STSM.16.M88.4 [R3], R144 ;  /* 0x0000009003007844 */ /* 0x0009e40000000200 */
[----:B------:R-:W-:Y:S01]  /*b700*/  BAR.SYNC.DEFER_BLOCKING 0x0 ;  /* 0x0000000000007b1d */ /* 0x000fe20000010000 */
[----:B----4-:R-:W-:-:S04]  /*b710*/  VIADD R145, R141, UR4 ;  /* 0x000000048d917c36 */ /* 0x010fc80008000000 */
[----:B------:R-:W-:-:S04]  /*b720*/  IMAD.WIDE R140, R145, 0x4, R136 ;  /* 0x00000004918c7825 */ /* 0x000fc800078e0288 */
[C---:B------:R-:W-:Y:S01]  /*b730*/  IMAD.WIDE R142, R145.reuse, 0x4, R138 ;  /* 0x00000004918e7825 */ /* 0x040fe200078e028a */
[----:B------:R-:W4:Y:S03]  /*b740*/  LDS.128 R52, [R0] ;  /* 0x0000000000347984 */ /* 0x000f260000000c00 */
[----:B------:R-:W-:Y:S01]  /*b750*/  VIADD R145, R145, UR4 ;  /* 0x0000000491917c36 */ /* 0x000fe20008000000 */
[----:B------:R-:W-:Y:S06]  /*b760*/  BAR.SYNC.DEFER_BLOCKING 0x0 ;  /* 0x0000000000007b1d */ /* 0x000fec0000010000 */
[----:B------:R-:W-:Y:S02]  /*b770*/  STSM.16.M88.4 [R3], R148 ;  /* 0x0000009403007844 */ /* 0x000fe40000000200 */
[----:B------:R-:W-:Y:S06]  /*b780*/  BAR.SYNC.DEFER_BLOCKING 0x0 ;  /* 0x0000000000007b1d */ /* 0x000fec0000010000 */
[----:B------:R5:W-:Y:S01]  /*b790*/  @P2 STG.E desc[UR16][R84.64], R8 ;  /* 0x0000000854002986 */ /* 0x000be2000c101910 */
[----:B------:R-:W-:-:S02]  /*b7a0*/  ISETP.GE.AND P2, PT, R4, R189, PT ;  /* 0x000000bd0400720c */ /* 0x000fc40003f46270 */
[----:B------:R-:W-:Y:S01]  /*b7b0*/  IADD3 R4, R2, 0x5, RZ ;  /* 0x0000000502047810 */ /* 0x000fe20007ffe0ff */
[----:B------:R1:W-:Y:S01]  /*b7c0*/  @P5 STG.E desc[UR16][R86.64], R12 ;  /* 0x0000000c56005986 */ /* 0x0003e2000c101910 */
[-C--:B------:R-:W-:Y:S02]  /*b7d0*/  ISETP.LT.AND P5, PT, R5, R188.reuse, !P1 ;  /* 0x000000bc0500720c */ /* 0x080fe40004fa1270 */
[-C--:B------:R-:W-:Y:S01]  /*b7e0*/  ISETP.LT.AND P1, PT, R7, R188.reuse, !P1 ;  /* 0x000000bc0700720c */ /* 0x080fe20004f21270 */
[----:B------:R2:W-:Y:S01]  /*b7f0*/  @P6 STG.E desc[UR16][R140.64], R24 ;  /* 0x000000188c006986 */ /* 0x0005e2000c101910 */
[-C--:B------:R-:W-:Y:S02]  /*b800*/  ISETP.LT.AND P6, PT, R5, R188.reuse, !P4 ;  /* 0x000000bc0500720c */ /* 0x080fe400067c1270 */
[----:B------:R-:W-:Y:S01]  /*b810*/  ISETP.LT.AND P4, PT, R7, R188, !P4 ;  /* 0x000000bc0700720c */ /* 0x000fe20006781270 */
[----:B-----5:R-:W-:Y:S01]  /*b820*/  IMAD.WIDE R84, R145, 0x4, R136 ;  /* 0x0000000491547825 */ /* 0x020fe200078e0288 */
[----:B------:R5:W-:Y:S01]  /*b830*/  @P3 STG.E desc[UR16][R142.64], R20 ;  /* 0x000000148e003986 */ /* 0x000be2000c101910 */
[----:B------:R-:W-:-:S02]  /*b840*/  ISETP.GE.AND P3, PT, R4, R189, PT ;  /* 0x000000bd0400720c */ /* 0x000fc40003f66270 */
[----:B-1----:R-:W-:Y:S02]  /*b850*/  IMAD.WIDE R86, R145, 0x4, R138 ;  /* 0x0000000491567825 */ /* 0x002fe400078e028a */
[----:B------:R1:W-:Y:S01]  /*b860*/  @P5 STG.E desc[UR16][R84.64], R9 ;  /* 0x0000000954005986 */ /* 0x0003e2000c101910 */
[-C--:B------:R-:W-:Y:S01]  /*b870*/  ISETP.LT.AND P5, PT, R5, R188.reuse, !P2 ;  /* 0x000000bc0500720c */ /* 0x080fe200057a1270 */
[----:B------:R-:W-:Y:S01]  /*b880*/  VIADD R145, R145, UR4 ;  /* 0x0000000491917c36 */ /* 0x000fe20008000000 */
[----:B------:R-:W-:Y:S01]  /*b890*/  ISETP.LT.AND P2, PT, R7, R188, !P2 ;  /* 0x000000bc0700720c */ /* 0x000fe20005741270 */
[----:B------:R-:W-:Y:S01]  /*b8a0*/  VIADD R4, R2, 0x6 ;  /* 0x0000000602047836 */ /* 0x000fe20000000000 */
[----:B------:R3:W-:Y:S01]  /*b8b0*/  @P1 STG.E desc[UR16][R86.64], R13 ;  /* 0x0000000d56001986 */ /* 0x0007e2000c101910 */
[----:B--2---:R-:W-:-:S03]  /*b8c0*/  IMAD.WIDE R140, R145, 0x4, R136 ;  /* 0x00000004918c7825 */ /* 0x004fc600078e0288 */
[----:B------:R-:W-:Y:S01]  /*b8d0*/  ISETP.GE.AND P1, PT, R4, R189, PT ;  /* 0x000000bd0400720c */ /* 0x000fe20003f26270 */
[----:B-----5:R-:W-:Y:S01]  /*b8e0*/  IMAD.WIDE R142, R145, 0x4, R138 ;  /* 0x00000004918e7825 */ /* 0x020fe200078e028a */
[----:B------:R-:W-:Y:S01]  /*b8f0*/  @P6 STG.E desc[UR16][R140.64], R25 ;  /* 0x000000198c006986 */ /* 0x000fe2000c101910 */
[-C--:B------:R-:W-:Y:S02]  /*b900*/  ISETP.LT.AND P6, PT, R5, R188.reuse, !P3 ;  /* 0x000000bc0500720c */ /* 0x080fe40005fc1270 */
[----:B------:R-:W-:Y:S01]  /*b910*/  VIADD R145, R145, UR4 ;  /* 0x0000000491917c36 */ /* 0x000fe20008000000 */
[----:B------:R2:W-:Y:S01]  /*b920*/  @P4 STG.E desc[UR16][R142.64], R21 ;  /* 0x000000158e004986 */ /* 0x0005e2000c101910 */
[----:B------:R-:W-:Y:S01]  /*b930*/  VIADD R4, R2, 0x7 ;  /* 0x0000000702047836 */ /* 0x000fe20000000000 */
[----:B------:R-:W-:Y:S01]  /*b940*/  ISETP.LT.AND P3, PT, R7, R188, !P3 ;  /* 0x000000bc0700720c */ /* 0x000fe20005f61270 */
[----:B-1----:R-:W-:-:S03]  /*b950*/  IMAD.WIDE R8, R145, 0x4, R136 ;  /* 0x0000000491087825 */ /* 0x002fc600078e0288 */
[----:B------:R-:W-:Y:S01]  /*b960*/  ISETP.GE.AND P4, PT, R4, R189, PT ;  /* 0x000000bd0400720c */ /* 0x000fe20003f86270 */
[----:B---3--:R-:W-:Y:S01]  /*b970*/  IMAD.WIDE R12, R145, 0x4, R138 ;  /* 0x00000004910c7825 */ /* 0x008fe200078e028a */
[----:B------:R1:W-:Y:S01]  /*b980*/  @P5 STG.E desc[UR16][R8.64], R10 ;  /* 0x0000000a08005986 */ /* 0x0003e2000c101910 */
[-C--:B------:R-:W-:Y:S02]  /*b990*/  ISETP.LT.AND P5, PT, R5, R188.reuse, !P1 ;  /* 0x000000bc0500720c */ /* 0x080fe40004fa1270 */
[----:B------:R-:W-:Y:S01]  /*b9a0*/  VIADD R145, R145, UR4 ;  /* 0x0000000491917c36 */ /* 0x000fe20008000000 */
[----:B------:R3:W-:Y:S01]  /*b9b0*/  @P2 STG.E desc[UR16][R12.64], R14 ;  /* 0x0000000e0c002986 */ /* 0x0007e2000c101910 */
[----:B------:R-:W-:Y:S01]  /*b9c0*/  VIADD R4, R2, 0x8 ;  /* 0x0000000802047836 */ /* 0x000fe20000000000 */
[----:B------:R-:W-:Y:S01]  /*b9d0*/  ISETP.LT.AND P1, PT, R7, R188, !P1 ;  /* 0x000000bc0700720c */ /* 0x000fe20004f21270 */
[----:B--2---:R-:W-:-:S03]  /*b9e0*/  IMAD.WIDE R20, R145, 0x4, R136 ;  /* 0x0000000491147825 */ /* 0x004fc600078e0288 */
[----:B------:R-:W-:Y:S01]  /*b9f0*/  ISETP.GE.AND P2, PT, R4, R189, PT ;  /* 0x000000bd0400720c */ /* 0x000fe20003f46270 */
[----:B------:R-:W-:Y:S01]  /*ba00*/  IMAD.WIDE R24, R145, 0x4, R138 ;  /* 0x0000000491187825 */ /* 0x000fe200078e028a */
[----:B------:R2:W-:Y:S01]  /*ba10*/  @P6 STG.E desc[UR16][R20.64], R26 ;  /* 0x0000001a14006986 */ /* 0x0005e2000c101910 */
[-C--:B------:R-:W-:Y:S02]  /*ba20*/  ISETP.LT.AND P6, PT, R5, R188.reuse, !P4 ;  /* 0x000000bc0500720c */ /* 0x080fe400067c1270 */
[----:B------:R-:W-:Y:S01]  /*ba30*/  VIADD R145, R145, UR4 ;  /* 0x0000000491917c36 */ /* 0x000fe20008000000 */
[----:B------:R5:W-:Y:S01]  /*ba40*/  @P3 STG.E desc[UR16][R24.64], R22 ;  /* 0x0000001618003986 */ /* 0x000be2000c101910 */
[----:B------:R-:W-:Y:S02]  /*ba50*/  ISETP.LT.AND P4, PT, R7, R188, !P4 ;  /* 0x000000bc0700720c */ /* 0x000fe40006781270 */
[----:B-1----:R-:W-:Y:S01]  /*ba60*/  IMAD.WIDE R8, R145, 0x4, R136 ;  /* 0x0000000491087825 */ /* 0x002fe200078e0288 */
[----:B------:R-:W-:-:S03]  /*ba70*/  IADD3 R4, R2, 0x9, RZ ;  /* 0x0000000902047810 */ /* 0x000fc60007ffe0ff */
[----:B---3--:R-:W-:Y:S01]  /*ba80*/  IMAD.WIDE R12, R145, 0x4, R138 ;  /* 0x00000004910c7825 */ /* 0x008fe200078e028a */
[----:B------:R1:W-:Y:S01]  /*ba90*/  @P5 STG.E desc[UR16][R8.64], R11 ;  /* 0x0000000b08005986 */ /* 0x0003e2000c101910 */
[-C--:B------:R-:W-:Y:S02]  /*baa0*/  ISETP.LT.AND P5, PT, R5, R188.reuse, !P2 ;  /* 0x000000bc0500720c */ /* 0x080fe400057a1270 */
[----:B------:R-:W-:Y:S01]  /*bab0*/  VIADD R145, R145, UR4 ;  /* 0x0000000491917c36 */ /* 0x000fe20008000000 */
[-C--:B------:R-:W-:Y:S01]  /*bac0*/  ISETP.GE.AND P3, PT, R4, R189.reuse, PT ;  /* 0x000000bd0400720c */ /* 0x080fe20003f66270 */
[----:B------:R-:W-:Y:S01]  /*bad0*/  VIADD R4, R2, 0xa ;  /* 0x0000000a02047836 */ /* 0x000fe20000000000 */
[----:B------:R3:W-:Y:S01]  /*bae0*/  @P1 STG.E desc[UR16][R12.64], R15 ;  /* 0x0000000f0c001986 */ /* 0x0007e2000c101910 */
[----:B--2---:R-:W-:Y:S01]  /*baf0*/  IMAD.WIDE R20, R145, 0x4, R136 ;  /* 0x0000000491147825 */ /* 0x004fe200078e0288 */
[-C--:B------:R-:W-:Y:S02]  /*bb00*/  ISETP.LT.AND P2, PT, R7, R188.reuse, !P2 ;  /* 0x000000bc0700720c */ /* 0x080fe40005741270 */
[----:B------:R-:W-:Y:S01]  /*bb10*/  ISETP.GE.AND P1, PT, R4, R189, PT ;  /* 0x000000bd0400720c */ /* 0x000fe20003f26270 */
[----:B-----5:R-:W-:Y:S01]  /*bb20*/  IMAD.WIDE R24, R145, 0x4, R138 ;  /* 0x0000000491187825 */ /* 0x020fe200078e028a */
[----:B------:R-:W-:Y:S01]  /*bb30*/  @P6 STG.E desc[UR16][R20.64], R27 ;  /* 0x0000001b14006986 */ /* 0x000fe2000c101910 */
[----:B------:R-:W-:-:S02]  /*bb40*/  ISETP.LT.AND P6, PT, R5, R188, !P3 ;  /* 0x000000bc0500720c */ /* 0x000fc40005fc1270 */
[----:B------:R-:W-:Y:S01]  /*bb50*/  VIADD R145, R145, UR4 ;  /* 0x0000000491917c36 */ /* 0x000fe20008000000 */
[----:B------:R-:W-:Y:S01]  /*bb60*/  @P4 STG.E desc[UR16][R24.64], R23 ;  /* 0x0000001718004986 */ /* 0x000fe2000c101910 */
[----:B------:R-:W-:Y:S01]  /*bb70*/  VIADD R4, R2, 0xb ;  /* 0x0000000b02047836 */ /* 0x000fe20000000000 */
[-C--:B------:R-:W-:Y:S01]  /*bb80*/  ISETP.LT.AND P3, PT, R7, R188.reuse, !P3 ;  /* 0x000000bc0700720c */ /* 0x080fe20005f61270 */
[C---:B-1----:R-:W-:Y:S01]  /*bb90*/  IMAD.WIDE R8, R145.reuse, 0x4, R136 ;  /* 0x0000000491087825 */ /* 0x042fe200078e0288 */
[----:B------:R1:W2:Y:S02]  /*bba0*/  LDS.128 R24, [R0] ;  /* 0x0000000000187984 */ /* 0x0002a40000000c00 */
[----:B------:R-:W-:Y:S01]  /*bbb0*/  ISETP.GE.AND P4, PT, R4, R189, PT ;  /* 0x000000bd0400720c */ /* 0x000fe20003f86270 */
[----:B------:R-:W-:Y:S01]  /*bbc0*/  IMAD.WIDE R10, R145, 0x4, R138 ;  /* 0x00000004910a7825 */ /* 0x000fe200078e028a */
[----:B------:R5:W-:Y:S01]  /*bbd0*/  @P5 STG.E desc[UR16][R8.64], R16 ;  /* 0x0000001008005986 */ /* 0x000be2000c101910 */
[----:B------:R-:W-:-:S02]  /*bbe0*/  ISETP.LT.AND P5, PT, R5, R188, !P1 ;  /* 0x000000bc0500720c */ /* 0x000fc40004fa1270 */
[----:B------:R-:W-:Y:S01]  /*bbf0*/  VIADD R145, R145, UR4 ;  /* 0x0000000491917c36 */ /* 0x000fe20008000000 */
[----:B------:R4:W-:Y:S01]  /*bc00*/  @P2 STG.E desc[UR16][R10.64], R88 ;  /* 0x000000580a002986 */ /* 0x0009e2000c101910 */
[----:B------:R-:W-:Y:S01]  /*bc10*/  VIADD R4, R2, 0xc ;  /* 0x0000000c02047836 */ /* 0x000fe20000000000 */
[----:B------:R-:W-:Y:S01]  /*bc20*/  ISETP.LT.AND P1, PT, R7, R188, !P1 ;  /* 0x000000bc0700720c */ /* 0x000fe20004f21270 */
[----:B---3--:R-:W-:-:S03]  /*bc30*/  IMAD.WIDE R12, R145, 0x4, R136 ;  /* 0x00000004910c7825 */ /* 0x008fc600078e0288 */
[----:B------:R-:W-:Y:S01]  /*bc40*/  ISETP.GE.AND P2, PT, R4, R189, PT ;  /* 0x000000bd0400720c */ /* 0x000fe20003f46270 */
[----:B------:R-:W-:Y:S01]  /*bc50*/  IMAD.WIDE R14, R145, 0x4, R138 ;  /* 0x00000004910e7825 */ /* 0x000fe200078e028a */
[----:B------:R3:W-:Y:S01]  /*bc60*/  @P6 STG.E desc[UR16][R12.64], R60 ;  /* 0x0000003c0c006986 */ /* 0x0007e2000c101910 */
[-C--:B------:R-:W-:Y:S02]  /*bc70*/  ISETP.LT.AND P6, PT, R5, R188.reuse, !P4 ;  /* 0x000000bc0500720c */ /* 0x080fe400067c1270 */
[----:B------:R-:W-:Y:S01]  /*bc80*/  VIADD R145, R145, UR4 ;  /* 0x0000000491917c36 */ /* 0x000fe20008000000 */
[----:B------:R3:W-:Y:S01]  /*bc90*/  @P3 STG.E desc[UR16][R14.64], R56 ;  /* 0x000000380e003986 */ /* 0x0007e2000c101910 */
[----:B------:R-:W-:Y:S01]  /*bca0*/  ISETP.LT.AND P4, PT, R7, R188, !P4 ;  /* 0x000000bc0700720c */ /* 0x000fe20006781270 */
[C---:B-1----:R-:W-:Y:S01]  /*bcb0*/  VIADD R0, R2.reuse, 0x3a ;  /* 0x0000003a02007836 */ /* 0x042fe20000000000 */
[----:B------:R-:W-:Y:S01]  /*bcc0*/  IADD3 R4, R2, 0xd, RZ ;  /* 0x0000000d02047810 */ /* 0x000fe20007ffe0ff */
[----:B-----5:R-:W-:-:S03]  /*bcd0*/  IMAD.WIDE R8, R145, 0x4, R136 ;  /* 0x0000000491087825 */ /* 0x020fc600078e0288 */
[----:B------:R-:W-:Y:S01]  /*bce0*/  ISETP.GE.AND P3, PT, R4, R189, PT ;  /* 0x000000bd0400720c */ /* 0x000fe20003f66270 */
[----:B----4-:R-:W-:Y:S01]  /*bcf0*/  IMAD.WIDE R10, R145, 0x4, R138 ;  /* 0x00000004910a7825 */ /* 0x010fe200078e028a */
[----:B------:R1:W-:Y:S01]  /*bd00*/  @P5 STG.E desc[UR16][R8.64], R17 ;  /* 0x0000001108005986 */ /* 0x0003e2000c101910 */
[-C--:B------:R-:W-:Y:S02]  /*bd10*/  ISETP.LT.AND P5, PT, R5, R188.reuse, !P2 ;  /* 0x000000bc0500720c */ /* 0x080fe400057a1270 */
        /* <DEDUP_REMOVED lines=11> */
[----:B------:R-:W-:Y:S01]  /*bdd0*/  VIADD R4, R2, 0xf ;  /* 0x0000000f02047836 */ /* 0x000fe20000000000 */
[----:B------:R-:W-:Y:S01]  /*bde0*/  ISETP.LT.AND P3, PT, R7, R188, !P3 ;  /* 0x000000bc0700720c */ /* 0x000fe20005f61270 */
[----:B-1----:R-:W-:-:S03]  /*bdf0*/  IMAD.WIDE R8, R145, 0x4, R136 ;  /* 0x0000000491087825 */ /* 0x002fc600078e0288 */
        /* <DEDUP_REMOVED lines=10> */
[----:B-----5:R-:W-:Y:S01]  /*bea0*/  IMAD.WIDE R14, R145, 0x4, R138 ;  /* 0x00000004910e7825 */ /* 0x020fe200078e028a */
[----:B------:R3:W-:Y:S01]  /*beb0*/  @P6 STG.E desc[UR16][R12.64], R62 ;  /* 0x0000003e0c006986 */ /* 0x0007e2000c101910 */
[-C--:B------:R-:W-:Y:S02]  /*bec0*/  ISETP.LT.AND P6, PT, R5, R188.reuse, !P4 ;  /* 0x000000bc0500720c */ /* 0x080fe400067c1270 */
[----:B------:R-:W-:Y:S01]  /*bed0*/  VIADD R145, R145, UR4 ;  /* 0x0000000491917c36 */ /* 0x000fe20008000000 */
[----:B------:R5:W-:Y:S01]  /*bee0*/  @P3 STG.E desc[UR16][R14.64], R58 ;  /* 0x0000003a0e003986 */ /* 0x000be2000c101910 */
[----:B------:R-:W-:Y:S02]  /*bef0*/  ISETP.LT.AND P4, PT, R7, R188, !P4 ;  /* 0x000000bc0700720c */ /* 0x000fe40006781270 */
[----:B-1----:R-:W-:Y:S01]  /*bf00*/  IMAD.WIDE R8, R145, 0x4, R136 ;  /* 0x0000000491087825 */ /* 0x002fe200078e0288 */
[----:B------:R-:W-:-:S03]  /*bf10*/  IADD3 R4, R2, 0x11, RZ ;  /* 0x0000001102047810 */ /* 0x000fc60007ffe0ff */
[----:B----4-:R-:W-:Y:S01]  /*bf20*/  IMAD.WIDE R10, R145, 0x4, R138 ;  /* 0x00000004910a7825 */ /* 0x010fe200078e028a */
[----:B------:R1:W-:Y:S01]  /*bf30*/  @P5 STG.E desc[UR16][R8.64], R19 ;  /* 0x0000001308005986 */ /* 0x0003e2000c101910 */
[-C--:B------:R-:W-:Y:S02]  /*bf40*/  ISETP.LT.AND P5, PT, R5, R188.reuse, !P2 ;  /* 0x000000bc0500720c */ /* 0x080fe400057a1270 */
[----:B------:R-:W-:Y:S01]  /*bf50*/  VIADD R145, R145, UR4 ;  /* 0x0000000491917c36 */ /* 0x000fe20008000000 */
[-C--:B------:R-:W-:Y:S01]  /*bf60*/  ISETP.GE.AND P3, PT, R4, R189.reuse, PT ;  /* 0x000000bd0400720c */ /* 0x080fe20003f66270 */
[----:B------:R-:W-:Y:S01]  /*bf70*/  VIADD R4, R2, 0x12 ;  /* 0x0000001202047836 */ /* 0x000fe20000000000 */
[----:B------:R4:W-:Y:S01]  /*bf80*/  @P1 STG.E desc[UR16][R10.64], R91 ;  /* 0x0000005b0a001986 */ /* 0x0009e2000c101910 */
[----:B---3--:R-:W-:Y:S01]  /*bf90*/  IMAD.WIDE R12, R145, 0x4, R136 ;  /* 0x00000004910c7825 */ /* 0x008fe200078e0288 */
[-C--:B------:R-:W-:Y:S02]  /*bfa0*/  ISETP.LT.AND P2, PT, R7, R188.reuse, !P2 ;  /* 0x000000bc0700720c */ /* 0x080fe40005741270 */
[----:B------:R-:W-:Y:S01]  /*bfb0*/  ISETP.GE.AND P1, PT, R4, R189, PT ;  /* 0x000000bd0400720c */ /* 0x000fe20003f26270 */
[----:B-----5:R-:W-:Y:S01]  /*bfc0*/  IMAD.WIDE R14, R145, 0x4, R138 ;  /* 0x00000004910e7825 */ /* 0x020fe200078e028a */
[----:B------:R3:W-:Y:S01]  /*bfd0*/  @P6 STG.E desc[UR16][R12.64], R63 ;  /* 0x0000003f0c006986 */ /* 0x0007e2000c101910 */
[----:B------:R-:W-:-:S02]  /*bfe0*/  ISETP.LT.AND P6, PT, R5, R188, !P3 ;  /* 0x000000bc0500720c */ /* 0x000fc40005fc1270 */
        /* <DEDUP_REMOVED lines=127> */
[----:B------:R-:W-:Y:S01]  /*c7e0*/  ISETP.LT.AND P4, PT, R7, R188, !P4 ;  /* 0x000000bc0700720c */ /* 0x000fe20006781270 */
[----:B------:R5:W-:Y:S01]  /*c7f0*/  @P3 STG.E desc[UR16][R14.64], R70 ;  /* 0x000000460e003986 */ /* 0x000be2000c101910 */
[----:B------:R-:W-:Y:S01]  /*c800*/  IADD3 R4, R2, 0x21, RZ ;  /* 0x0000002102047810 */ /* 0x000fe20007ffe0ff */
[----:B-1----:R-:W-:-:S03]  /*c810*/  IMAD.WIDE R8, R145, 0x4, R136 ;  /* 0x0000000491087825 */ /* 0x002fc600078e0288 */
[----:B------:R-:W-:Y:S01]  /*c820*/  ISETP.GE.AND P3, PT, R4, R189, PT ;  /* 0x000000bd0400720c */ /* 0x000fe20003f66270 */
[----:B----4-:R-:W-:Y:S01]  /*c830*/  IMAD.WIDE R10, R145, 0x4, R138 ;  /* 0x00000004910a7825 */ /* 0x010fe200078e028a */
[----:B------:R1:W-:Y:S01]  /*c840*/  @P5 STG.E desc[UR16][R8.64], R35 ;  /* 0x0000002308005986 */ /* 0x0003e2000c101910 */
[-C--:B------:R-:W-:Y:S02]  /*c850*/  ISETP.LT.AND P5, PT, R5, R188.reuse, !P2 ;  /* 0x000000bc0500720c */ /* 0x080fe400057a1270 */
[----:B------:R-:W-:Y:S01]  /*c860*/  VIADD R145, R145, UR4 ;  /* 0x0000000491917c36 */ /* 0x000fe20008000000 */
[----:B------:R-:W-:Y:S01]  /*c870*/  ISETP.LT.AND P2, PT, R7, R188, !P2 ;  /* 0x000000bc0700720c */ /* 0x000fe20005741270 */
[----:B------:R-:W-:Y:S01]  /*c880*/  VIADD R4, R2, 0x22 ;  /* 0x0000002202047836 */ /* 0x000fe20000000000 */
[----:B------:R4:W-:Y:S01]  /*c890*/  @P1 STG.E desc[UR16][R10.64], R123 ;  /* 0x0000007b0a001986 */ /* 0x0009e2000c101910 */
[----:B---3--:R-:W-:-:S03]  /*c8a0*/  IMAD.WIDE R12, R145, 0x4, R136 ;  /* 0x00000004910c7825 */ /* 0x008fc600078e0288 */
[----:B------:R-:W-:Y:S01]  /*c8b0*/  ISETP.GE.AND P1, PT, R4, R189, PT ;  /* 0x000000bd0400720c */ /* 0x000fe20003f26270 */
[----:B-----5:R-:W-:Y:S01]  /*c8c0*/  IMAD.WIDE R14, R145, 0x4, R138 ;  /* 0x00000004910e7825 */ /* 0x020fe200078e028a */
[----:B------:R3:W-:Y:S01]  /*c8d0*/  @P6 STG.E desc[UR16][R12.64], R103 ;  /* 0x000000670c006986 */ /* 0x0007e2000c101910 */
[-C--:B------:R-:W-:Y:S02]  /*c8e0*/  ISETP.LT.AND P6, PT, R7, R188.reuse, !P3 ;  /* 0x000000bc0700720c */ /* 0x080fe40005fc1270 */
[----:B------:R-:W-:Y:S01]  /*c8f0*/  VIADD R145, R145, UR4 ;  /* 0x0000000491917c36 */ /* 0x000fe20008000000 */
[----:B------:R5:W-:Y:S01]  /*c900*/  @P4 STG.E desc[UR16][R14.64], R71 ;  /* 0x000000470e004986 */ /* 0x000be2000c101910 */
[----:B------:R-:W-:Y:S01]  /*c910*/  ISETP.LT.AND P4, PT, R5, R188, !P3 ;  /* 0x000000bc0500720c */ /* 0x000fe20005f81270 */
[----:B------:R-:W-:Y:S02]  /*c920*/  VIADD R4, R2, 0x23 ;  /* 0x0000002302047836 */ /* 0x000fe40000000000 */
[----:B-1----:R-:W-:-:S03]  /*c930*/  IMAD.WIDE R8, R145, 0x4, R136 ;  /* 0x0000000491087825 */ /* 0x002fc600078e0288 */
[----:B------:R-:W-:Y:S01]  /*c940*/  ISETP.GE.AND P3, PT, R4, R189, PT ;  /* 0x000000bd0400720c */ /* 0x000fe20003f66270 */
[----:B----4-:R-:W-:Y:S01]  /*c950*/  IMAD.WIDE R10, R145, 0x4, R138 ;  /* 0x00000004910a7825 */ /* 0x010fe200078e028a */
[----:B------:R1:W-:Y:S01]  /*c960*/  @P5 STG.E desc[UR16][R8.64], R36 ;  /* 0x0000002408005986 */ /* 0x0003e2000c101910 */
[-C--:B------:R-:W-:Y:S02]  /*c970*/  ISETP.LT.AND P5, PT, R7, R188.reuse, !P1 ;  /* 0x000000bc0700720c */ /* 0x080fe40004fa1270 */
[----:B------:R-:W-:Y:S01]  /*c980*/  VIADD R145, R145, UR4 ;  /* 0x0000000491917c36 */ /* 0x000fe20008000000 */
[----:B------:R4:W-:Y:S01]  /*c990*/  @P2 STG.E desc[UR16][R10.64], R124 ;  /* 0x0000007c0a002986 */ /* 0x0009e2000c101910 */
[----:B------:R-:W-:Y:S01]  /*c9a0*/  ISETP.LT.AND P2, PT, R5, R188, !P1 ;  /* 0x000000bc0500720c */ /* 0x000fe20004f41270 */
[----:B------:R-:W-:Y:S02]  /*c9b0*/  VIADD R4, R2, 0x24 ;  /* 0x0000002402047836 */ /* 0x000fe40000000000 */
        /* <DEDUP_REMOVED lines=14> */
[----:B------:R4:W-:Y:S01]  /*caa0*/  @P5 STG.E desc[UR16][R10.64], R125 ;  /* 0x0000007d0a005986 */ /* 0x0009e2000c101910 */
[----:B------:R-:W-:Y:S02]  /*cab0*/  ISETP.LT.AND P5, PT, R7, R188, !P1 ;  /* 0x000000bc0700720c */ /* 0x000fe40004fa1270 */
[----:B---3--:R-:W-:Y:S01]  /*cac0*/  IMAD.WIDE R12, R145, 0x4, R136 ;  /* 0x00000004910c7825 */ /* 0x008fe200078e0288 */
[----:B------:R-:W-:-:S03]  /*cad0*/  ISETP.GE.AND P3, PT, R4, R189, PT ;  /* 0x000000bd0400720c */ /* 0x000fc60003f66270 */
[----:B-----5:R-:W-:Y:S01]  /*cae0*/  IMAD.WIDE R14, R145, 0x4, R138 ;  /* 0x00000004910e7825 */ /* 0x020fe200078e028a */
[----:B------:R3:W-:Y:S01]  /*caf0*/  @P4 STG.E desc[UR16][R12.64], R105 ;  /* 0x000000690c004986 */ /* 0x0007e2000c101910 */
[-C--:B------:R-:W-:Y:S02]  /*cb00*/  ISETP.LT.AND P4, PT, R5, R188.reuse, !P3 ;  /* 0x000000bc0500720c */ /* 0x080fe40005f81270 */
[----:B------:R-:W-:Y:S01]  /*cb10*/  VIADD R145, R145, UR4 ;  /* 0x0000000491917c36 */ /* 0x000fe20008000000 */
[----:B------:R5:W-:Y:S01]  /*cb20*/  @P6 STG.E desc[UR16][R14.64], R73 ;  /* 0x000000490e006986 */ /* 0x000be2000c101910 */
[----:B------:R-:W-:Y:S01]  /*cb30*/  VIADD R4, R2, 0x26 ;  /* 0x0000002602047836 */ /* 0x000fe20000000000 */
[----:B------:R-:W-:Y:S01]  /*cb40*/  ISETP.LT.AND P6, PT, R7, R188, !P3 ;  /* 0x000000bc0700720c */ /* 0x000fe20005fc1270 */
[----:B-1----:R-:W-:-:S03]  /*cb50*/  IMAD.WIDE R8, R145, 0x4, R136 ;  /* 0x0000000491087825 */ /* 0x002fc600078e0288 */
[-C--:B------:R-:W-:Y:S01]  /*cb60*/  ISETP.GE.AND P1, PT, R4, R189.reuse, PT ;  /* 0x000000bd0400720c */ /* 0x080fe20003f26270 */
[----:B----4-:R-:W-:Y:S01]  /*cb70*/  IMAD.WIDE R10, R145, 0x4, R138 ;  /* 0x00000004910a7825 */ /* 0x010fe200078e028a */
[----:B------:R1:W-:Y:S02]  /*cb80*/  @P2 STG.E desc[UR16][R8.64], R38 ;  /* 0x0000002608002986 */ /* 0x0003e4000c101910 */
[-C--:B------:R-:W-:Y:S01]  /*cb90*/  ISETP.LT.AND P2, PT, R5, R188.reuse, !P1 ;  /* 0x000000bc0500720c */ /* 0x080fe20004f41270 */
[----:B------:R-:W-:Y:S01]  /*cba0*/  VIADD R4, R2, 0x27 ;  /* 0x0000002702047836 */ /* 0x000fe20000000000 */
[----:B------:R4:W-:Y:S01]  /*cbb0*/  @P5 STG.E desc[UR16][R10.64], R126 ;  /* 0x0000007e0a005986 */ /* 0x0009e2000c101910 */
[----:B------:R-:W-:Y:S01]  /*cbc0*/  VIADD R145, R145, UR4 ;  /* 0x0000000491917c36 */ /* 0x000fe20008000000 */
[----:B------:R-:W-:Y:S02]  /*cbd0*/  ISETP.LT.AND P5, PT, R7, R188, !P1 ;  /* 0x000000bc0700720c */ /* 0x000fe40004fa1270 */
[----:B------:R-:W-:Y:S01]  /*cbe0*/  ISETP.GE.AND P3, PT, R4, R189, PT ;  /* 0x000000bd0400720c */ /* 0x000fe20003f66270 */
[----:B---3--:R-:W-:-:S04]  /*cbf0*/  IMAD.WIDE R12, R145, 0x4, R136 ;  /* 0x00000004910c7825 */ /* 0x008fc800078e0288 */
        /* <DEDUP_REMOVED lines=9> */
[C---:B----4-:R-:W-:Y:S01]  /*cc90*/  IMAD.WIDE R10, R145.reuse, 0x4, R138 ;  /* 0x00000004910a7825 */ /* 0x050fe200078e028a */
[----:B------:R1:W-:Y:S01]  /*cca0*/  @P2 STG.E desc[UR16][R8.64], R39 ;  /* 0x0000002708002986 */ /* 0x0003e2000c101910 */
[----:B------:R-:W-:Y:S02]  /*ccb0*/  IADD3 R4, R2, 0x29, RZ ;  /* 0x0000002902047810 */ /* 0x000fe40007ffe0ff */
[----:B------:R-:W-:Y:S01]  /*ccc0*/  VIADD R145, R145, UR4 ;  /* 0x0000000491917c36 */ /* 0x000fe20008000000 */
[----:B------:R4:W-:Y:S01]  /*ccd0*/  @P5 STG.E desc[UR16][R10.64], R127 ;  /* 0x0000007f0a005986 */ /* 0x0009e2000c101910 */
[-C--:B------:R-:W-:Y:S02]  /*cce0*/  ISETP.LT.AND P2, PT, R5, R188.reuse, !P1 ;  /* 0x000000bc0500720c */ /* 0x080fe40004f41270 */
[----:B------:R-:W-:Y:S01]  /*ccf0*/  ISETP.LT.AND P5, PT, R7, R188, !P1 ;  /* 0x000000bc0700720c */ /* 0x000fe20004fa1270 */
        /* <DEDUP_REMOVED lines=119> */
[C---:B----4-:R-:W-:Y:S01]  /*d470*/  IMAD.WIDE R10, R145.reuse, 0x4, R138 ;  /* 0x00000004910a7825 */ /* 0x050fe200078e028a */
[----:B------:R1:W-:Y:S03]  /*d480*/  @P2 STG.E desc[UR16][R8.64], R46 ;  /* 0x0000002e08002986 */ /* 0x0003e6000c101910 */
[----:B------:R-:W-:Y:S01]  /*d490*/  VIADD R145, R145, UR4 ;  /* 0x0000000491917c36 */ /* 0x000fe20008000000 */
[----:B------:R4:W-:Y:S01]  /*d4a0*/  @P5 STG.E desc[UR16][R10.64], R114 ;  /* 0x000000720a005986 */ /* 0x0009e2000c101910 */
[----:B------:R-:W-:Y:S01]  /*d4b0*/  VIADD R4, R2, 0x37 ;  /* 0x0000003702047836 */ /* 0x000fe20000000000 */
[-C--:B------:R-:W-:Y:S01]  /*d4c0*/  ISETP.LT.AND P5, PT, R5, R188.reuse, !P1 ;  /* 0x000000bc0500720c */ /* 0x080fe20004fa1270 */
[----:B---3--:R-:W-:Y:S01]  /*d4d0*/  IMAD.WIDE R12, R145, 0x4, R136 ;  /* 0x00000004910c7825 */ /* 0x008fe200078e0288 */
[----:B------:R-:W-:-:S02]  /*d4e0*/  ISETP.LT.AND P1, PT, R7, R188, !P1 ;  /* 0x000000bc0700720c */ /* 0x000fc40004f21270 */
[----:B------:R-:W-:Y:S01]  /*d4f0*/  ISETP.GE.AND P3, PT, R4, R189, PT ;  /* 0x000000bd0400720c */ /* 0x000fe20003f66270 */
[----:B-----5:R-:W-:Y:S01]  /*d500*/  IMAD.WIDE R14, R145, 0x4, R138 ;  /* 0x00000004910e7825 */ /* 0x020fe200078e028a */
[----:B------:R3:W-:Y:S02]  /*d510*/  @P4 STG.E desc[UR16][R12.64], R134 ;  /* 0x000000860c004986 */ /* 0x0007e4000c101910 */
[-C--:B------:R-:W-:Y:S01]  /*d520*/  ISETP.LT.AND P4, PT, R5, R188.reuse, !P3 ;  /* 0x000000bc0500720c */ /* 0x080fe20005f81270 */
[----:B------:R-:W-:Y:S01]  /*d530*/  VIADD R145, R145, UR4 ;  /* 0x0000000491917c36 */ /* 0x000fe20008000000 */
[----:B------:R5:W-:Y:S01]  /*d540*/  @P6 STG.E desc[UR16][R14.64], R82 ;  /* 0x000000520e006986 */ /* 0x000be2000c101910 */
[----:B------:R-:W-:Y:S01]  /*d550*/  VIADD R4, R2, 0x38 ;  /* 0x0000003802047836 */ /* 0x000fe20000000000 */
[----:B------:R-:W-:Y:S01]  /*d560*/  ISETP.LT.AND P6, PT, R7, R188, !P3 ;  /* 0x000000bc0700720c */ /* 0x000fe20005fc1270 */
[----:B-1----:R-:W-:-:S03]  /*d570*/  IMAD.WIDE R8, R145, 0x4, R136 ;  /* 0x0000000491087825 */ /* 0x002fc600078e0288 */
[-C--:B------:R-:W-:Y:S01]  /*d580*/  ISETP.GE.AND P2, PT, R4, R189.reuse, PT ;  /* 0x000000bd0400720c */ /* 0x080fe20003f46270 */
[C---:B------:R-:W-:Y:S01]  /*d590*/  VIADD R3, R145.reuse, UR4 ;  /* 0x0000000491037c36 */ /* 0x040fe20008000000 */
[----:B------:R1:W-:Y:S01]  /*d5a0*/  @P5 STG.E desc[UR16][R8.64], R47 ;  /* 0x0000002f08005986 */ /* 0x0003e2000c101910 */
[----:B------:R-:W-:Y:S01]  /*d5b0*/  IADD3 R4, R2, 0x39, RZ ;  /* 0x0000003902047810 */ /* 0x000fe20007ffe0ff */
[----:B----4-:R-:W-:Y:S01]  /*d5c0*/  IMAD.WIDE R10, R145, 0x4, R138 ;  /* 0x00000004910a7825 */ /* 0x010fe200078e028a */
[-C--:B------:R-:W-:Y:S02]  /*d5d0*/  ISETP.LT.AND P5, PT, R5, R188.reuse, !P2 ;  /* 0x000000bc0500720c */ /* 0x080fe400057a1270 */
[----:B------:R-:W-:Y:S01]  /*d5e0*/  ISETP.GE.AND P3, PT, R4, R189, PT ;  /* 0x000000bd0400720c */ /* 0x000fe20003f66270 */
[----:B---3--:R-:W-:Y:S01]  /*d5f0*/  IMAD.WIDE R12, R3, 0x4, R136 ;  /* 0x00000004030c7825 */ /* 0x008fe200078e0288 */
[----:B------:R3:W-:Y:S01]  /*d600*/  @P1 STG.E desc[UR16][R10.64], R115 ;  /* 0x000000730a001986 */ /* 0x0007e2000c101910 */
[----:B------:R-:W-:-:S02]  /*d610*/  ISETP.LT.AND P2, PT, R7, R188, !P2 ;  /* 0x000000bc0700720c */ /* 0x000fc40005741270 */
[C---:B-----5:R-:W-:Y:S01]  /*d620*/  IMAD.WIDE R14, R3.reuse, 0x4, R138 ;  /* 0x00000004030e7825 */ /* 0x060fe200078e028a */
[----:B------:R4:W-:Y:S01]  /*d630*/  @P4 STG.E desc[UR16][R12.64], R135 ;  /* 0x000000870c004986 */ /* 0x0009e2000c101910 */
[----:B------:R-:W-:Y:S02]  /*d640*/  ISETP.GE.AND P1, PT, R0, R189, PT ;  /* 0x000000bd0000720c */ /* 0x000fe40003f26270 */
[----:B------:R-:W-:Y:S01]  /*d650*/  VIADD R3, R3, UR4 ;  /* 0x0000000403037c36 */ /* 0x000fe20008000000 */
[-C--:B------:R-:W-:Y:S01]  /*d660*/  ISETP.LT.AND P4, PT, R5, R188.reuse, !P3 ;  /* 0x000000bc0500720c */ /* 0x080fe20005f81270 */
[----:B------:R5:W-:Y:S01]  /*d670*/  @P6 STG.E desc[UR16][R14.64], R83 ;  /* 0x000000530e006986 */ /* 0x000be2000c101910 */
[----:B------:R-:W-:Y:S01]  /*d680*/  VIADD R0, R2, 0x3b ;  /* 0x0000003b02007836 */ /* 0x000fe20000000000 */
[----:B------:R-:W-:Y:S01]  /*d690*/  ISETP.LT.AND P6, PT, R7, R188, !P3 ;  /* 0x000000bc0700720c */ /* 0x000fe20005fc1270 */
[----:B-1----:R-:W-:-:S03]  /*d6a0*/  IMAD.WIDE R8, R3, 0x4, R136 ;  /* 0x0000000403087825 */ /* 0x002fc600078e0288 */
[----:B------:R-:W-:Y:S01]  /*d6b0*/  ISETP.GE.AND P3, PT, R0, R189, PT ;  /* 0x000000bd0000720c */ /* 0x000fe20003f66270 */
[C---:B------:R-:W-:Y:S01]  /*d6c0*/  VIADD R17, R3.reuse, UR4 ;  /* 0x0000000403117c36 */ /* 0x040fe20008000000 */
[----:B------:R1:W-:Y:S01]  /*d6d0*/  @P5 STG.E desc[UR16][R8.64], R48 ;  /* 0x0000003008005986 */ /* 0x0003e2000c101910 */
[----:B---3--:R-:W-:Y:S01]  /*d6e0*/  IMAD.WIDE R10, R3, 0x4, R138 ;  /* 0x00000004030a7825 */ /* 0x008fe200078e028a */
[-C--:B------:R-:W-:Y:S02]  /*d6f0*/  ISETP.LT.AND P5, PT, R5, R188.reuse, !P1 ;  /* 0x000000bc0500720c */ /* 0x080fe40004fa1270 */
[----:B------:R-:W-:Y:S01]  /*d700*/  ISETP.LT.AND P1, PT, R7, R188, !P1 ;  /* 0x000000bc0700720c */ /* 0x000fe20004f21270 */
[----:B------:R-:W-:Y:S01]  /*d710*/  VIADD R0, R2, 0x3c ;  /* 0x0000003c02007836 */ /* 0x000fe20000000000 */
[----:B------:R3:W-:Y:S01]  /*d720*/  @P2 STG.E desc[UR16][R10.64], R116 ;  /* 0x000000740a002986 */ /* 0x0007e2000c101910 */
[----:B----4-:R-:W-:-:S03]  /*d730*/  IMAD.WIDE R12, R17, 0x4, R136 ;  /* 0x00000004110c7825 */ /* 0x010fc600078e0288 */
[----:B------:R-:W-:Y:S01]  /*d740*/  ISETP.GE.AND P2, PT, R0, R189, PT ;  /* 0x000000bd0000720c */ /* 0x000fe20003f46270 */
[----:B-----5:R-:W-:Y:S01]  /*d750*/  IMAD.WIDE R14, R17, 0x4, R138 ;  /* 0x00000004110e7825 */ /* 0x020fe200078e028a */
[----:B------:R4:W-:Y:S01]  /*d760*/  @P4 STG.E desc[UR16][R12.64], R52 ;  /* 0x000000340c004986 */ /* 0x0009e2000c101910 */
[-C--:B------:R-:W-:Y:S02]  /*d770*/  ISETP.LT.AND P4, PT, R5, R188.reuse, !P3 ;  /* 0x000000bc0500720c */ /* 0x080fe40005f81270 */
[----:B------:R-:W-:Y:S01]  /*d780*/  VIADD R17, R17, UR4 ;  /* 0x0000000411117c36 */ /* 0x000fe20008000000 */
[----:B--2---:R2:W-:Y:S01]  /*d790*/  @P6 STG.E desc[UR16][R14.64], R24 ;  /* 0x000000180e006986 */ /* 0x0045e2000c101910 */
[----:B------:R-:W-:Y:S02]  /*d7a0*/  ISETP.LT.AND P3, PT, R7, R188, !P3 ;  /* 0x000000bc0700720c */ /* 0x000fe40005f61270 */
[----:B-1----:R-:W-:Y:S01]  /*d7b0*/  IMAD.WIDE R8, R17, 0x4, R136 ;  /* 0x0000000411087825 */ /* 0x002fe200078e0288 */
[----:B------:R-:W-:-:S02]  /*d7c0*/  IADD3 R0, R2, 0x3d, RZ ;  /* 0x0000003d02007810 */ /* 0x000fc40007ffe0ff */
[-C--:B------:R-:W-:Y:S01]  /*d7d0*/  ISETP.LT.AND P6, PT, R5, R188.reuse, !P2 ;  /* 0x000000bc0500720c */ /* 0x080fe200057c1270 */
[C---:B------:R-:W-:Y:S01]  /*d7e0*/  VIADD R19, R17.reuse, UR4 ;  /* 0x0000000411137c36 */ /* 0x040fe20008000000 */
[----:B------:R1:W-:Y:S01]  /*d7f0*/  @P5 STG.E desc[UR16][R8.64], R49 ;  /* 0x0000003108005986 */ /* 0x0003e2000c101910 */
[----:B------:R-:W-:Y:S01]  /*d800*/  ISETP.GE.AND P5, PT, R0, R189, PT ;  /* 0x000000bd0000720c */ /* 0x000fe20003fa6270 */
[----:B---3--:R-:W-:Y:S01]  /*d810*/  IMAD.WIDE R10, R17, 0x4, R138 ;  /* 0x00000004110a7825 */ /* 0x008fe200078e028a */
[----:B------:R-:W-:-:S03]  /*d820*/  ISETP.LT.AND P2, PT, R7, R188, !P2 ;  /* 0x000000bc0700720c */ /* 0x000fc60005741270 */
[C---:B------:R-:W-:Y:S01]  /*d830*/  VIADD R21, R19.reuse, UR4 ;  /* 0x0000000413157c36 */ /* 0x040fe20008000000 */
[----:B------:R3:W-:Y:S01]  /*d840*/  @P1 STG.E desc[UR16][R10.64], R117 ;  /* 0x000000750a001986 */ /* 0x0007e2000c101910 */
[----:B------:R-:W-:Y:S02]  /*d850*/  VIADD R0, R2, 0x3e ;  /* 0x0000003e02007836 */ /* 0x000fe40000000000 */
[----:B------:R-:W-:-:S03]  /*d860*/  IMAD.WIDE R2, R19, 0x4, R136 ;  /* 0x0000000413027825 */ /* 0x000fc600078e0288 */
[----:B------:R-:W-:Y:S01]  /*d870*/  ISETP.GE.AND P1, PT, R0, R189, PT ;  /* 0x000000bd0000720c */ /* 0x000fe20003f26270 */
[----:B----4-:R-:W-:Y:S01]  /*d880*/  IMAD.WIDE R12, R19, 0x4, R138 ;  /* 0x00000004130c7825 */ /* 0x010fe200078e028a */
[----:B------:R4:W-:Y:S02]  /*d890*/  @P4 STG.E desc[UR16][R2.64], R53 ;  /* 0x0000003502004986 */ /* 0x0009e4000c101910 */
[-C--:B------:R-:W-:Y:S01]  /*d8a0*/  ISETP.LT.AND P4, PT, R5, R188.reuse, !P1 ;  /* 0x000000bc0500720c */ /* 0x080fe20004f81270 */
[----:B--2---:R-:W-:Y:S01]  /*d8b0*/  IMAD.WIDE R14, R21, 0x4, R136 ;  /* 0x00000004150e7825 */ /* 0x004fe200078e0288 */
[----:B------:R2:W-:Y:S01]  /*d8c0*/  @P3 STG.E desc[UR16][R12.64], R25 ;  /* 0x000000190c003986 */ /* 0x0005e2000c101910 */
[-C--:B------:R-:W-:Y:S02]  /*d8d0*/  ISETP.LT.AND P1, PT, R7, R188.reuse, !P1 ;  /* 0x000000bc0700720c */ /* 0x080fe40004f21270 */
[----:B-1----:R-:W-:Y:S01]  /*d8e0*/  VIADD R9, R21, UR4 ;  /* 0x0000000415097c36 */ /* 0x002fe20008000000 */
[----:B------:R1:W-:Y:S01]  /*d8f0*/  @P6 STG.E desc[UR16][R14.64], R50 ;  /* 0x000000320e006986 */ /* 0x0003e2000c101910 */
[----:B------:R-:W-:-:S02]  /*d900*/  ISETP.LT.AND P6, PT, R5, R188, !P5 ;  /* 0x000000bc0500720c */ /* 0x000fc40006fc1270 */
[-C--:B------:R-:W-:Y:S01]  /*d910*/  ISETP.LT.AND P5, PT, R7, R188.reuse, !P5 ;  /* 0x000000bc0700720c */ /* 0x080fe20006fa1270 */
[----:B---3--:R-:W-:Y:S01]  /*d920*/  VIADD R11, R9, UR4 ;  /* 0x00000004090b7c36 */ /* 0x008fe20008000000 */
[-C--:B------:R-:W-:Y:S01]  /*d930*/  ISETP.LT.AND P3, PT, R5, R188.reuse, !P0 ;  /* 0x000000bc0500720c */ /* 0x080fe20004761270 */
[----:B----4-:R-:W-:Y:S01]  /*d940*/  IMAD.WIDE R2, R21, 0x4, R138 ;  /* 0x0000000415027825 */ /* 0x010fe200078e028a */
[----:B------:R-:W-:-:S03]  /*d950*/  ISETP.LT.AND P0, PT, R7, R188, !P0 ;  /* 0x000000bc0700720c */ /* 0x000fc60004701270 */
[----:B--2---:R-:W-:Y:S01]  /*d960*/  VIADD R13, R11, UR4 ;  /* 0x000000040b0d7c36 */ /* 0x004fe20008000000 */
[----:B------:R1:W-:Y:S01]  /*d970*/  @P2 STG.E desc[UR16][R2.64], R118 ;  /* 0x0000007602002986 */ /* 0x0003e2000c101910 */
[----:B------:R-:W-:-:S04]  /*d980*/  IMAD.WIDE R4, R9, 0x4, R136 ;  /* 0x0000000409047825 */ /* 0x000fc800078e0288 */
[----:B------:R-:W-:Y:S01]  /*d990*/  IMAD.WIDE R6, R9, 0x4, R138 ;  /* 0x0000000409067825 */ /* 0x000fe200078e028a */
[----:B------:R1:W-:Y:S03]  /*d9a0*/  @P6 STG.E desc[UR16][R4.64], R54 ;  /* 0x0000003604006986 */ /* 0x0003e6000c101910 */
[C---:B------:R-:W-:Y:S01]  /*d9b0*/  IMAD.WIDE R8, R11.reuse, 0x4, R136 ;  /* 0x000000040b087825 */ /* 0x040fe200078e0288 */
[----:B------:R1:W-:Y:S03]  /*d9c0*/  @P5 STG.E desc[UR16][R6.64], R26 ;  /* 0x0000001a06005986 */ /* 0x0003e6000c101910 */
[----:B------:R-:W-:Y:S01]  /*d9d0*/  IMAD.WIDE R10, R11, 0x4, R138 ;  /* 0x000000040b0a7825 */ /* 0x000fe200078e028a */
[----:B------:R1:W-:Y:S03]  /*d9e0*/  @P4 STG.E desc[UR16][R8.64], R51 ;  /* 0x0000003308004986 */ /* 0x0003e6000c101910 */
[C---:B------:R-:W-:Y:S01]  /*d9f0*/  IMAD.WIDE R136, R13.reuse, 0x4, R136 ;  /* 0x000000040d887825 */ /* 0x040fe200078e0288 */
[----:B------:R1:W-:Y:S03]  /*da00*/  @P1 STG.E desc[UR16][R10.64], R119 ;  /* 0x000000770a001986 */ /* 0x0003e6000c101910 */
[----:B------:R-:W-:Y:S01]  /*da10*/  IMAD.WIDE R138, R13, 0x4, R138 ;  /* 0x000000040d8a7825 */ /* 0x000fe200078e028a */
[----:B------:R1:W-:Y:S01]  /*da20*/  @P3 STG.E desc[UR16][R136.64], R55 ;  /* 0x0000003788003986 */ /* 0x0003e2000c101910 */
[----:B------:R-:W-:Y:S05]  /*da30*/  @!P0 EXIT ;  /* 0x000000000000894d */ /* 0x000fea0003800000 */
[----:B------:R-:W-:Y:S01]  /*da40*/  STG.E desc[UR16][R138.64], R27 ;  /* 0x0000001b8a007986 */ /* 0x000fe2000c101910 */
[----:B------:R-:W-:Y:S05]  /*da50*/  EXIT ;  /* 0x000000000000794d */ /* 0x000fea0003800000 */
.L_x_2:
[----:B------:R-:W-:-:S00]  /*da60*/  BRA `(.L_x_2) ;  /* 0xfffffffc00fc7947 */ /* 0x000fc0000383ffff */
[----:B------:R-:W-:-:S00]  /*da70*/  NOP ;  /* 0x0000000000007918 */ /* 0x000fc00000000000 */
        /* <DEDUP_REMOVED lines=8> */
.L_x_3:


//--------------------- .nv.shared.matmul_kernel  --------------------------
	.section	.nv.shared.matmul_kernel,"aw",@nobits
	.sectionflags	@""
	.align	16
	.zero		1024


//--------------------- .nv.shared.reserved.0     --------------------------
	.section	.nv.shared.reserved.0,"aw",@nobits
	.weak		__nv_reservedSMEM_offset_0_alias
	.size		__nv_reservedSMEM_offset_0_alias, 0, 0
	.other		__nv_reservedSMEM_offset_0_alias,@"STO_CUDA_RESERVED_SHARED STV_DEFAULT"
__nv_reservedSMEM_offset_0_alias:
	.zero		0


//--------------------- .nv.constant0.matmul_kernel --------------------------
	.section	.nv.constant0.matmul_kernel,"a",@progbits
	.sectionflags	@""
	.align	4
.nv.constant0.matmul_kernel:
	.zero		608


//--------------------- SYMBOLS --------------------------

	.type		.nv.reservedSmem.offset0,@object
	.size		.nv.reservedSmem.offset0,0x4
